//
// Generated by NVIDIA NVVM Compiler
//
// Compiler Build ID: CL-36424714
// Cuda compilation tools, release 13.0, V13.0.88
// Based on NVVM 20.0.0
//

.version 9.0
.target sm_100
.address_size 64

	// .globl	_Z11puzzle1_mapPKfPfi
// _ZZ14puzzle8_sharedPKfPfiE4tile has been demoted
// _ZZ12puzzle10_dotPKfS0_PdiE5cache has been demoted
// _ZZ19puzzle12_prefix_sumPKfPfiE5cache has been demoted
// _ZZ17puzzle13_axis_sumPKfPfiiiE5cache has been demoted
// _ZZ15puzzle14_matmulPKfS0_PfiE6tile_a has been demoted
// _ZZ15puzzle14_matmulPKfS0_PfiE6tile_b has been demoted
.extern .shared .align 16 .b8 tile[];

.visible .entry _Z11puzzle1_mapPKfPfi(
	.param .u64 .ptr .align 1 _Z11puzzle1_mapPKfPfi_param_0,
	.param .u64 .ptr .align 1 _Z11puzzle1_mapPKfPfi_param_1,
	.param .u32 _Z11puzzle1_mapPKfPfi_param_2
)
{
	.reg .pred 	%p<7>;
	.reg .b32 	%r<31>;
	.reg .b32 	%f<11>;
	.reg .b64 	%rd<18>;

	ld.param.u64 	%rd3, [_Z11puzzle1_mapPKfPfi_param_0];
	ld.param.u64 	%rd4, [_Z11puzzle1_mapPKfPfi_param_1];
	ld.param.u32 	%r12, [_Z11puzzle1_mapPKfPfi_param_2];
	cvta.to.global.u64 	%rd1, %rd4;
	cvta.to.global.u64 	%rd2, %rd3;
	mov.u32 	%r13, %ctaid.x;
	mov.u32 	%r14, %ntid.x;
	mov.u32 	%r15, %tid.x;
	mad.lo.s32 	%r29, %r13, %r14, %r15;
	mov.u32 	%r16, %nctaid.x;
	mul.lo.s32 	%r2, %r14, %r16;
	setp.ge.s32 	%p1, %r29, %r12;
	@%p1 bra 	$L__BB0_7;
	add.s32 	%r17, %r29, %r2;
	max.s32 	%r18, %r12, %r17;
	setp.lt.s32 	%p2, %r17, %r12;
	selp.u32 	%r19, 1, 0, %p2;
	add.s32 	%r20, %r17, %r19;
	sub.s32 	%r21, %r18, %r20;
	div.u32 	%r22, %r21, %r2;
	add.s32 	%r3, %r22, %r19;
	and.b32  	%r23, %r3, 3;
	setp.eq.s32 	%p3, %r23, 3;
	@%p3 bra 	$L__BB0_4;
	add.s32 	%r24, %r3, 1;
	and.b32  	%r25, %r24, 3;
	neg.s32 	%r27, %r25;
$L__BB0_3:
	.pragma "nounroll";
	mul.wide.s32 	%rd5, %r29, 4;
	add.s64 	%rd6, %rd1, %rd5;
	add.s64 	%rd7, %rd2, %rd5;
	ld.global.nc.f32 	%f1, [%rd7];
	add.f32 	%f2, %f1, 0f41200000;
	st.global.f32 	[%rd6], %f2;
	add.s32 	%r29, %r29, %r2;
	add.s32 	%r27, %r27, 1;
	setp.ne.s32 	%p4, %r27, 0;
	@%p4 bra 	$L__BB0_3;
$L__BB0_4:
	setp.lt.u32 	%p5, %r3, 3;
	@%p5 bra 	$L__BB0_7;
	mul.wide.s32 	%rd11, %r2, 4;
	shl.b32 	%r26, %r2, 2;
$L__BB0_6:
	mul.wide.s32 	%rd8, %r29, 4;
	add.s64 	%rd9, %rd2, %rd8;
	ld.global.nc.f32 	%f3, [%rd9];
	add.f32 	%f4, %f3, 0f41200000;
	add.s64 	%rd10, %rd1, %rd8;
	st.global.f32 	[%rd10], %f4;
	add.s64 	%rd12, %rd9, %rd11;
	ld.global.nc.f32 	%f5, [%rd12];
	add.f32 	%f6, %f5, 0f41200000;
	add.s64 	%rd13, %rd10, %rd11;
	st.global.f32 	[%rd13], %f6;
	add.s64 	%rd14, %rd12, %rd11;
	ld.global.nc.f32 	%f7, [%rd14];
	add.f32 	%f8, %f7, 0f41200000;
	add.s64 	%rd15, %rd13, %rd11;
	st.global.f32 	[%rd15], %f8;
	add.s64 	%rd16, %rd14, %rd11;
	ld.global.nc.f32 	%f9, [%rd16];
	add.f32 	%f10, %f9, 0f41200000;
	add.s64 	%rd17, %rd15, %rd11;
	st.global.f32 	[%rd17], %f10;
	add.s32 	%r29, %r26, %r29;
	setp.lt.s32 	%p6, %r29, %r12;
	@%p6 bra 	$L__BB0_6;
$L__BB0_7:
	ret;

}
	// .globl	_Z11puzzle2_zipPKfS0_Pfi
.visible .entry _Z11puzzle2_zipPKfS0_Pfi(
	.param .u64 .ptr .align 1 _Z11puzzle2_zipPKfS0_Pfi_param_0,
	.param .u64 .ptr .align 1 _Z11puzzle2_zipPKfS0_Pfi_param_1,
	.param .u64 .ptr .align 1 _Z11puzzle2_zipPKfS0_Pfi_param_2,
	.param .u32 _Z11puzzle2_zipPKfS0_Pfi_param_3
)
{
	.reg .pred 	%p<2>;
	.reg .b32 	%r<6>;
	.reg .b32 	%f<4>;
	.reg .b64 	%rd<11>;

	ld.param.u64 	%rd1, [_Z11puzzle2_zipPKfS0_Pfi_param_0];
	ld.param.u64 	%rd2, [_Z11puzzle2_zipPKfS0_Pfi_param_1];
	ld.param.u64 	%rd3, [_Z11puzzle2_zipPKfS0_Pfi_param_2];
	ld.param.u32 	%r2, [_Z11puzzle2_zipPKfS0_Pfi_param_3];
	mov.u32 	%r3, %ctaid.x;
	mov.u32 	%r4, %ntid.x;
	mov.u32 	%r5, %tid.x;
	mad.lo.s32 	%r1, %r3, %r4, %r5;
	setp.ge.s32 	%p1, %r1, %r2;
	@%p1 bra 	$L__BB1_2;
	cvta.to.global.u64 	%rd4, %rd1;
	cvta.to.global.u64 	%rd5, %rd2;
	cvta.to.global.u64 	%rd6, %rd3;
	mul.wide.s32 	%rd7, %r1, 4;
	add.s64 	%rd8, %rd4, %rd7;
	ld.global.nc.f32 	%f1, [%rd8];
	add.s64 	%rd9, %rd5, %rd7;
	ld.global.nc.f32 	%f2, [%rd9];
	add.f32 	%f3, %f1, %f2;
	add.s64 	%rd10, %rd6, %rd7;
	st.global.f32 	[%rd10], %f3;
$L__BB1_2:
	ret;

}
	// .globl	_Z13puzzle3_guardPKfPfi
.visible .entry _Z13puzzle3_guardPKfPfi(
	.param .u64 .ptr .align 1 _Z13puzzle3_guardPKfPfi_param_0,
	.param .u64 .ptr .align 1 _Z13puzzle3_guardPKfPfi_param_1,
	.param .u32 _Z13puzzle3_guardPKfPfi_param_2
)
{
	.reg .pred 	%p<2>;
	.reg .b32 	%r<6>;
	.reg .b32 	%f<3>;
	.reg .b64 	%rd<8>;

	ld.param.u64 	%rd1, [_Z13puzzle3_guardPKfPfi_param_0];
	ld.param.u64 	%rd2, [_Z13puzzle3_guardPKfPfi_param_1];
	ld.param.u32 	%r2, [_Z13puzzle3_guardPKfPfi_param_2];
	mov.u32 	%r3, %ctaid.x;
	mov.u32 	%r4, %ntid.x;
	mov.u32 	%r5, %tid.x;
	mad.lo.s32 	%r1, %r3, %r4, %r5;
	setp.ge.s32 	%p1, %r1, %r2;
	@%p1 bra 	$L__BB2_2;
	cvta.to.global.u64 	%rd3, %rd1;
	cvta.to.global.u64 	%rd4, %rd2;
	mul.wide.s32 	%rd5, %r1, 4;
	add.s64 	%rd6, %rd3, %rd5;
	ld.global.nc.f32 	%f1, [%rd6];
	add.f32 	%f2, %f1, 0f41200000;
	add.s64 	%rd7, %rd4, %rd5;
	st.global.f32 	[%rd7], %f2;
$L__BB2_2:
	ret;

}
	// .globl	_Z13puzzle4_map2dPKfPfii
.visible .entry _Z13puzzle4_map2dPKfPfii(
	.param .u64 .ptr .align 1 _Z13puzzle4_map2dPKfPfii_param_0,
	.param .u64 .ptr .align 1 _Z13puzzle4_map2dPKfPfii_param_1,
	.param .u32 _Z13puzzle4_map2dPKfPfii_param_2,
	.param .u32 _Z13puzzle4_map2dPKfPfii_param_3
)
{
	.reg .pred 	%p<4>;
	.reg .b32 	%r<14>;
	.reg .b32 	%f<3>;
	.reg .b64 	%rd<8>;

	ld.param.u64 	%rd1, [_Z13puzzle4_map2dPKfPfii_param_0];
	ld.param.u64 	%rd2, [_Z13puzzle4_map2dPKfPfii_param_1];
	ld.param.u32 	%r3, [_Z13puzzle4_map2dPKfPfii_param_2];
	ld.param.u32 	%r4, [_Z13puzzle4_map2dPKfPfii_param_3];
	mov.u32 	%r6, %ctaid.x;
	mov.u32 	%r7, %ntid.x;
	mov.u32 	%r8, %tid.x;
	mad.lo.s32 	%r1, %r6, %r7, %r8;
	mov.u32 	%r9, %ctaid.y;
	mov.u32 	%r10, %ntid.y;
	mov.u32 	%r11, %tid.y;
	mad.lo.s32 	%r12, %r9, %r10, %r11;
	setp.ge.s32 	%p1, %r1, %r3;
	setp.ge.s32 	%p2, %r12, %r4;
	or.pred  	%p3, %p1, %p2;
	@%p3 bra 	$L__BB3_2;
	cvta.to.global.u64 	%rd3, %rd1;
	cvta.to.global.u64 	%rd4, %rd2;
	mad.lo.s32 	%r13, %r3, %r12, %r1;
	mul.wide.s32 	%rd5, %r13, 4;
	add.s64 	%rd6, %rd3, %rd5;
	ld.global.nc.f32 	%f1, [%rd6];
	add.f32 	%f2, %f1, 0f41200000;
	add.s64 	%rd7, %rd4, %rd5;
	st.global.f32 	[%rd7], %f2;
$L__BB3_2:
	ret;

}
	// .globl	_Z17puzzle5_broadcastPKfS0_Pfii
.visible .entry _Z17puzzle5_broadcastPKfS0_Pfii(
	.param .u64 .ptr .align 1 _Z17puzzle5_broadcastPKfS0_Pfii_param_0,
	.param .u64 .ptr .align 1 _Z17puzzle5_broadcastPKfS0_Pfii_param_1,
	.param .u64 .ptr .align 1 _Z17puzzle5_broadcastPKfS0_Pfii_param_2,
	.param .u32 _Z17puzzle5_broadcastPKfS0_Pfii_param_3,
	.param .u32 _Z17puzzle5_broadcastPKfS0_Pfii_param_4
)
{
	.reg .pred 	%p<4>;
	.reg .b32 	%r<14>;
	.reg .b32 	%f<4>;
	.reg .b64 	%rd<13>;

	ld.param.u64 	%rd1, [_Z17puzzle5_broadcastPKfS0_Pfii_param_0];
	ld.param.u64 	%rd2, [_Z17puzzle5_broadcastPKfS0_Pfii_param_1];
	ld.param.u64 	%rd3, [_Z17puzzle5_broadcastPKfS0_Pfii_param_2];
	ld.param.u32 	%r4, [_Z17puzzle5_broadcastPKfS0_Pfii_param_3];
	ld.param.u32 	%r3, [_Z17puzzle5_broadcastPKfS0_Pfii_param_4];
	mov.u32 	%r6, %ctaid.x;
	mov.u32 	%r7, %ntid.x;
	mov.u32 	%r8, %tid.x;
	mad.lo.s32 	%r1, %r6, %r7, %r8;
	mov.u32 	%r9, %ctaid.y;
	mov.u32 	%r10, %ntid.y;
	mov.u32 	%r11, %tid.y;
	mad.lo.s32 	%r12, %r9, %r10, %r11;
	setp.ge.s32 	%p1, %r1, %r3;
	setp.ge.s32 	%p2, %r12, %r4;
	or.pred  	%p3, %p1, %p2;
	@%p3 bra 	$L__BB4_2;
	cvta.to.global.u64 	%rd4, %rd1;
	cvta.to.global.u64 	%rd5, %rd2;
	cvta.to.global.u64 	%rd6, %rd3;
	mul.wide.u32 	%rd7, %r12, 4;
	add.s64 	%rd8, %rd4, %rd7;
	ld.global.nc.f32 	%f1, [%rd8];
	mul.wide.s32 	%rd9, %r1, 4;
	add.s64 	%rd10, %rd5, %rd9;
	ld.global.nc.f32 	%f2, [%rd10];
	add.f32 	%f3, %f1, %f2;
	mad.lo.s32 	%r13, %r3, %r12, %r1;
	mul.wide.s32 	%rd11, %r13, 4;
	add.s64 	%rd12, %rd6, %rd11;
	st.global.f32 	[%rd12], %f3;
$L__BB4_2:
	ret;

}
	// .globl	_Z14puzzle6_blocksPKfPfi
.visible .entry _Z14puzzle6_blocksPKfPfi(
	.param .u64 .ptr .align 1 _Z14puzzle6_blocksPKfPfi_param_0,
	.param .u64 .ptr .align 1 _Z14puzzle6_blocksPKfPfi_param_1,
	.param .u32 _Z14puzzle6_blocksPKfPfi_param_2
)
{
	.reg .pred 	%p<2>;
	.reg .b32 	%r<6>;
	.reg .b32 	%f<3>;
	.reg .b64 	%rd<8>;

	ld.param.u64 	%rd1, [_Z14puzzle6_blocksPKfPfi_param_0];
	ld.param.u64 	%rd2, [_Z14puzzle6_blocksPKfPfi_param_1];
	ld.param.u32 	%r2, [_Z14puzzle6_blocksPKfPfi_param_2];
	mov.u32 	%r3, %ctaid.x;
	mov.u32 	%r4, %ntid.x;
	mov.u32 	%r5, %tid.x;
	mad.lo.s32 	%r1, %r3, %r4, %r5;
	setp.ge.s32 	%p1, %r1, %r2;
	@%p1 bra 	$L__BB5_2;
	cvta.to.global.u64 	%rd3, %rd1;
	cvta.to.global.u64 	%rd4, %rd2;
	mul.wide.s32 	%rd5, %r1, 4;
	add.s64 	%rd6, %rd3, %rd5;
	ld.global.nc.f32 	%f1, [%rd6];
	add.f32 	%f2, %f1, 0f41200000;
	add.s64 	%rd7, %rd4, %rd5;
	st.global.f32 	[%rd7], %f2;
$L__BB5_2:
	ret;

}
	// .globl	_Z16puzzle7_blocks2dPKfPfii
.visible .entry _Z16puzzle7_blocks2dPKfPfii(
	.param .u64 .ptr .align 1 _Z16puzzle7_blocks2dPKfPfii_param_0,
	.param .u64 .ptr .align 1 _Z16puzzle7_blocks2dPKfPfii_param_1,
	.param .u32 _Z16puzzle7_blocks2dPKfPfii_param_2,
	.param .u32 _Z16puzzle7_blocks2dPKfPfii_param_3
)
{
	.reg .pred 	%p<4>;
	.reg .b32 	%r<14>;
	.reg .b32 	%f<3>;
	.reg .b64 	%rd<8>;

	ld.param.u64 	%rd1, [_Z16puzzle7_blocks2dPKfPfii_param_0];
	ld.param.u64 	%rd2, [_Z16puzzle7_blocks2dPKfPfii_param_1];
	ld.param.u32 	%r3, [_Z16puzzle7_blocks2dPKfPfii_param_2];
	ld.param.u32 	%r4, [_Z16puzzle7_blocks2dPKfPfii_param_3];
	mov.u32 	%r6, %ctaid.x;
	mov.u32 	%r7, %ntid.x;
	mov.u32 	%r8, %tid.x;
	mad.lo.s32 	%r1, %r6, %r7, %r8;
	mov.u32 	%r9, %ctaid.y;
	mov.u32 	%r10, %ntid.y;
	mov.u32 	%r11, %tid.y;
	mad.lo.s32 	%r12, %r9, %r10, %r11;
	setp.ge.s32 	%p1, %r1, %r3;
	setp.ge.s32 	%p2, %r12, %r4;
	or.pred  	%p3, %p1, %p2;
	@%p3 bra 	$L__BB6_2;
	cvta.to.global.u64 	%rd3, %rd1;
	cvta.to.global.u64 	%rd4, %rd2;
	mad.lo.s32 	%r13, %r3, %r12, %r1;
	mul.wide.s32 	%rd5, %r13, 4;
	add.s64 	%rd6, %rd3, %rd5;
	ld.global.nc.f32 	%f1, [%rd6];
	add.f32 	%f2, %f1, 0f41200000;
	add.s64 	%rd7, %rd4, %rd5;
	st.global.f32 	[%rd7], %f2;
$L__BB6_2:
	ret;

}
	// .globl	_Z14puzzle8_sharedPKfPfi
.visible .entry _Z14puzzle8_sharedPKfPfi(
	.param .u64 .ptr .align 1 _Z14puzzle8_sharedPKfPfi_param_0,
	.param .u64 .ptr .align 1 _Z14puzzle8_sharedPKfPfi_param_1,
	.param .u32 _Z14puzzle8_sharedPKfPfi_param_2
)
{
	.reg .pred 	%p<3>;
	.reg .b32 	%r<9>;
	.reg .b32 	%f<7>;
	.reg .b64 	%rd<9>;
	// demoted variable
	.shared .align 4 .b8 _ZZ14puzzle8_sharedPKfPfiE4tile[1024];
	ld.param.u64 	%rd1, [_Z14puzzle8_sharedPKfPfi_param_0];
	ld.param.u64 	%rd2, [_Z14puzzle8_sharedPKfPfi_param_1];
	ld.param.u32 	%r4, [_Z14puzzle8_sharedPKfPfi_param_2];
	mov.u32 	%r5, %ctaid.x;
	mov.u32 	%r6, %ntid.x;
	mov.u32 	%r1, %tid.x;
	mad.lo.s32 	%r2, %r5, %r6, %r1;
	setp.ge.s32 	%p1, %r2, %r4;
	mov.f32 	%f6, 0f00000000;
	@%p1 bra 	$L__BB7_2;
	cvta.to.global.u64 	%rd3, %rd1;
	mul.wide.s32 	%rd4, %r2, 4;
	add.s64 	%rd5, %rd3, %rd4;
	ld.global.nc.f32 	%f6, [%rd5];
$L__BB7_2:
	setp.ge.s32 	%p2, %r2, %r4;
	shl.b32 	%r7, %r1, 2;
	mov.u32 	%r8, _ZZ14puzzle8_sharedPKfPfiE4tile;
	add.s32 	%r3, %r8, %r7;
	st.shared.f32 	[%r3], %f6;
	bar.sync 	0;
	@%p2 bra 	$L__BB7_4;
	ld.shared.f32 	%f4, [%r3];
	add.f32 	%f5, %f4, 0f41200000;
	cvta.to.global.u64 	%rd6, %rd2;
	mul.wide.s32 	%rd7, %r2, 4;
	add.s64 	%rd8, %rd6, %rd7;
	st.global.f32 	[%rd8], %f5;
$L__BB7_4:
	ret;

}
	// .globl	_Z13puzzle9_pool3PKfPfi
.visible .entry _Z13puzzle9_pool3PKfPfi(
	.param .u64 .ptr .align 1 _Z13puzzle9_pool3PKfPfi_param_0,
	.param .u64 .ptr .align 1 _Z13puzzle9_pool3PKfPfi_param_1,
	.param .u32 _Z13puzzle9_pool3PKfPfi_param_2
)
{
	.reg .pred 	%p<5>;
	.reg .b32 	%r<10>;
	.reg .b32 	%f<15>;
	.reg .b64 	%rd<11>;

	ld.param.u64 	%rd3, [_Z13puzzle9_pool3PKfPfi_param_0];
	ld.param.u64 	%rd2, [_Z13puzzle9_pool3PKfPfi_param_1];
	ld.param.u32 	%r4, [_Z13puzzle9_pool3PKfPfi_param_2];
	cvta.to.global.u64 	%rd1, %rd3;
	mov.u32 	%r5, %ctaid.x;
	mov.u32 	%r6, %ntid.x;
	mov.u32 	%r1, %tid.x;
	mad.lo.s32 	%r2, %r5, %r6, %r1;
	setp.ge.s32 	%p1, %r2, %r4;
	mov.f32 	%f13, 0f00000000;
	@%p1 bra 	$L__BB8_2;
	mul.wide.s32 	%rd4, %r2, 4;
	add.s64 	%rd5, %rd1, %rd4;
	ld.global.nc.f32 	%f13, [%rd5];
$L__BB8_2:
	shl.b32 	%r7, %r1, 2;
	mov.u32 	%r8, tile;
	add.s32 	%r3, %r8, %r7;
	st.shared.f32 	[%r3+8], %f13;
	setp.gt.u32 	%p2, %r1, 1;
	@%p2 bra 	$L__BB8_6;
	setp.lt.s32 	%p3, %r2, 2;
	mov.f32 	%f14, 0f00000000;
	@%p3 bra 	$L__BB8_5;
	add.s32 	%r9, %r2, -2;
	mul.wide.u32 	%rd6, %r9, 4;
	add.s64 	%rd7, %rd1, %rd6;
	ld.global.nc.f32 	%f14, [%rd7];
$L__BB8_5:
	st.shared.f32 	[%r3], %f14;
$L__BB8_6:
	setp.ge.s32 	%p4, %r2, %r4;
	bar.sync 	0;
	@%p4 bra 	$L__BB8_8;
	ld.shared.f32 	%f7, [%r3+8];
	add.f32 	%f8, %f7, 0f00000000;
	ld.shared.f32 	%f9, [%r3+4];
	add.f32 	%f10, %f8, %f9;
	ld.shared.f32 	%f11, [%r3];
	add.f32 	%f12, %f10, %f11;
	cvta.to.global.u64 	%rd8, %rd2;
	mul.wide.s32 	%rd9, %r2, 4;
	add.s64 	%rd10, %rd8, %rd9;
	st.global.f32 	[%rd10], %f12;
$L__BB8_8:
	ret;

}
	// .globl	_Z12puzzle10_dotPKfS0_Pdi
.visible .entry _Z12puzzle10_dotPKfS0_Pdi(
	.param .u64 .ptr .align 1 _Z12puzzle10_dotPKfS0_Pdi_param_0,
	.param .u64 .ptr .align 1 _Z12puzzle10_dotPKfS0_Pdi_param_1,
	.param .u64 .ptr .align 1 _Z12puzzle10_dotPKfS0_Pdi_param_2,
	.param .u32 _Z12puzzle10_dotPKfS0_Pdi_param_3
)
{
	.reg .pred 	%p<7>;
	.reg .b32 	%r<16>;
	.reg .b32 	%f<3>;
	.reg .b64 	%rd<10>;
	.reg .b64 	%fd<14>;
	// demoted variable
	.shared .align 8 .b8 _ZZ12puzzle10_dotPKfS0_PdiE5cache[2048];
	ld.param.u64 	%rd3, [_Z12puzzle10_dotPKfS0_Pdi_param_0];
	ld.param.u64 	%rd4, [_Z12puzzle10_dotPKfS0_Pdi_param_1];
	ld.param.u64 	%rd5, [_Z12puzzle10_dotPKfS0_Pdi_param_2];
	ld.param.u32 	%r9, [_Z12puzzle10_dotPKfS0_Pdi_param_3];
	mov.u32 	%r1, %tid.x;
	setp.ge.s32 	%p1, %r1, %r9;
	mov.f64 	%fd13, 0d0000000000000000;
	@%p1 bra 	$L__BB9_3;
	mov.u32 	%r2, %ntid.x;
	cvta.to.global.u64 	%rd1, %rd3;
	cvta.to.global.u64 	%rd2, %rd4;
	mov.f64 	%fd13, 0d0000000000000000;
	mov.u32 	%r14, %r1;
$L__BB9_2:
	mul.wide.s32 	%rd6, %r14, 4;
	add.s64 	%rd7, %rd1, %rd6;
	ld.global.nc.f32 	%f1, [%rd7];
	cvt.f64.f32 	%fd6, %f1;
	add.s64 	%rd8, %rd2, %rd6;
	ld.global.nc.f32 	%f2, [%rd8];
	cvt.f64.f32 	%fd7, %f2;
	fma.rn.f64 	%fd13, %fd6, %fd7, %fd13;
	add.s32 	%r14, %r14, %r2;
	setp.lt.s32 	%p2, %r14, %r9;
	@%p2 bra 	$L__BB9_2;
$L__BB9_3:
	shl.b32 	%r10, %r1, 3;
	mov.u32 	%r11, _ZZ12puzzle10_dotPKfS0_PdiE5cache;
	add.s32 	%r5, %r11, %r10;
	st.shared.f64 	[%r5], %fd13;
	bar.sync 	0;
	mov.u32 	%r15, %ntid.x;
	setp.lt.u32 	%p3, %r15, 2;
	@%p3 bra 	$L__BB9_7;
$L__BB9_4:
	shr.u32 	%r8, %r15, 1;
	setp.ge.u32 	%p4, %r1, %r8;
	@%p4 bra 	$L__BB9_6;
	shl.b32 	%r12, %r8, 3;
	add.s32 	%r13, %r5, %r12;
	ld.shared.f64 	%fd8, [%r13];
	ld.shared.f64 	%fd9, [%r5];
	add.f64 	%fd10, %fd8, %fd9;
	st.shared.f64 	[%r5], %fd10;
$L__BB9_6:
	bar.sync 	0;
	setp.gt.u32 	%p5, %r15, 3;
	mov.u32 	%r15, %r8;
	@%p5 bra 	$L__BB9_4;
$L__BB9_7:
	setp.ne.s32 	%p6, %r1, 0;
	@%p6 bra 	$L__BB9_9;
	ld.shared.f64 	%fd11, [_ZZ12puzzle10_dotPKfS0_PdiE5cache];
	cvta.to.global.u64 	%rd9, %rd5;
	st.global.f64 	[%rd9], %fd11;
$L__BB9_9:
	ret;

}
	// .globl	_Z15puzzle11_conv1dPKfS0_Pfii
.visible .entry _Z15puzzle11_conv1dPKfS0_Pfii(
	.param .u64 .ptr .align 1 _Z15puzzle11_conv1dPKfS0_Pfii_param_0,
	.param .u64 .ptr .align 1 _Z15puzzle11_conv1dPKfS0_Pfii_param_1,
	.param .u64 .ptr .align 1 _Z15puzzle11_conv1dPKfS0_Pfii_param_2,
	.param .u32 _Z15puzzle11_conv1dPKfS0_Pfii_param_3,
	.param .u32 _Z15puzzle11_conv1dPKfS0_Pfii_param_4
)
{
	.reg .pred 	%p<14>;
	.reg .b32 	%r<63>;
	.reg .b32 	%f<117>;
	.reg .b64 	%rd<26>;

	ld.param.u64 	%rd10, [_Z15puzzle11_conv1dPKfS0_Pfii_param_0];
	ld.param.u64 	%rd11, [_Z15puzzle11_conv1dPKfS0_Pfii_param_1];
	ld.param.u64 	%rd9, [_Z15puzzle11_conv1dPKfS0_Pfii_param_2];
	ld.param.u32 	%r26, [_Z15puzzle11_conv1dPKfS0_Pfii_param_3];
	ld.param.u32 	%r27, [_Z15puzzle11_conv1dPKfS0_Pfii_param_4];
	cvta.to.global.u64 	%rd1, %rd11;
	cvta.to.global.u64 	%rd2, %rd10;
	mov.u32 	%r28, %ctaid.x;
	mov.u32 	%r1, %ntid.x;
	mov.u32 	%r2, %tid.x;
	mad.lo.s32 	%r3, %r28, %r1, %r2;
	setp.ge.s32 	%p1, %r3, %r26;
	@%p1 bra 	$L__BB10_2;
	mul.wide.s32 	%rd12, %r3, 4;
	add.s64 	%rd13, %rd2, %rd12;
	ld.global.nc.f32 	%f16, [%rd13];
	shl.b32 	%r33, %r2, 2;
	mov.u32 	%r34, tile;
	add.s32 	%r35, %r34, %r33;
	st.shared.f32 	[%r35], %f16;
	bra.uni 	$L__BB10_3;
$L__BB10_2:
	shl.b32 	%r29, %r2, 2;
	mov.u32 	%r30, tile;
	add.s32 	%r31, %r30, %r29;
	mov.b32 	%r32, 0;
	st.shared.u32 	[%r31], %r32;
$L__BB10_3:
	add.s32 	%r36, %r27, -1;
	setp.ge.s32 	%p2, %r2, %r36;
	@%p2 bra 	$L__BB10_7;
	add.s32 	%r4, %r3, %r1;
	setp.ge.s32 	%p3, %r4, %r26;
	mov.f32 	%f107, 0f00000000;
	@%p3 bra 	$L__BB10_6;
	mul.wide.s32 	%rd14, %r4, 4;
	add.s64 	%rd15, %rd2, %rd14;
	ld.global.nc.f32 	%f107, [%rd15];
$L__BB10_6:
	add.s32 	%r37, %r2, %r1;
	shl.b32 	%r38, %r37, 2;
	mov.u32 	%r39, tile;
	add.s32 	%r40, %r39, %r38;
	st.shared.f32 	[%r40], %f107;
$L__BB10_7:
	setp.ge.s32 	%p4, %r3, %r26;
	bar.sync 	0;
	@%p4 bra 	$L__BB10_22;
	setp.lt.s32 	%p5, %r27, 1;
	mov.f32 	%f116, 0f00000000;
	@%p5 bra 	$L__BB10_21;
	and.b32  	%r5, %r27, 15;
	setp.lt.u32 	%p6, %r27, 16;
	mov.f32 	%f116, 0f00000000;
	mov.b32 	%r59, 0;
	@%p6 bra 	$L__BB10_12;
	and.b32  	%r59, %r27, 2147483632;
	neg.s32 	%r57, %r59;
	shl.b32 	%r42, %r2, 2;
	mov.u32 	%r43, tile;
	add.s32 	%r44, %r42, %r43;
	add.s32 	%r56, %r44, 32;
	add.s64 	%rd24, %rd1, 32;
	mov.f32 	%f116, 0f00000000;
$L__BB10_11:
	.pragma "nounroll";
	ld.shared.f32 	%f22, [%r56+-32];
	ld.global.nc.f32 	%f23, [%rd24+-32];
	fma.rn.f32 	%f24, %f22, %f23, %f116;
	ld.shared.f32 	%f25, [%r56+-28];
	ld.global.nc.f32 	%f26, [%rd24+-28];
	fma.rn.f32 	%f27, %f25, %f26, %f24;
	ld.shared.f32 	%f28, [%r56+-24];
	ld.global.nc.f32 	%f29, [%rd24+-24];
	fma.rn.f32 	%f30, %f28, %f29, %f27;
	ld.shared.f32 	%f31, [%r56+-20];
	ld.global.nc.f32 	%f32, [%rd24+-20];
	fma.rn.f32 	%f33, %f31, %f32, %f30;
	ld.shared.f32 	%f34, [%r56+-16];
	ld.global.nc.f32 	%f35, [%rd24+-16];
	fma.rn.f32 	%f36, %f34, %f35, %f33;
	ld.shared.f32 	%f37, [%r56+-12];
	ld.global.nc.f32 	%f38, [%rd24+-12];
	fma.rn.f32 	%f39, %f37, %f38, %f36;
	ld.shared.f32 	%f40, [%r56+-8];
	ld.global.nc.f32 	%f41, [%rd24+-8];
	fma.rn.f32 	%f42, %f40, %f41, %f39;
	ld.shared.f32 	%f43, [%r56+-4];
	ld.global.nc.f32 	%f44, [%rd24+-4];
	fma.rn.f32 	%f45, %f43, %f44, %f42;
	ld.shared.f32 	%f46, [%r56];
	ld.global.nc.f32 	%f47, [%rd24];
	fma.rn.f32 	%f48, %f46, %f47, %f45;
	ld.shared.f32 	%f49, [%r56+4];
	ld.global.nc.f32 	%f50, [%rd24+4];
	fma.rn.f32 	%f51, %f49, %f50, %f48;
	ld.shared.f32 	%f52, [%r56+8];
	ld.global.nc.f32 	%f53, [%rd24+8];
	fma.rn.f32 	%f54, %f52, %f53, %f51;
	ld.shared.f32 	%f55, [%r56+12];
	ld.global.nc.f32 	%f56, [%rd24+12];
	fma.rn.f32 	%f57, %f55, %f56, %f54;
	ld.shared.f32 	%f58, [%r56+16];
	ld.global.nc.f32 	%f59, [%rd24+16];
	fma.rn.f32 	%f60, %f58, %f59, %f57;
	ld.shared.f32 	%f61, [%r56+20];
	ld.global.nc.f32 	%f62, [%rd24+20];
	fma.rn.f32 	%f63, %f61, %f62, %f60;
	ld.shared.f32 	%f64, [%r56+24];
	ld.global.nc.f32 	%f65, [%rd24+24];
	fma.rn.f32 	%f66, %f64, %f65, %f63;
	ld.shared.f32 	%f67, [%r56+28];
	ld.global.nc.f32 	%f68, [%rd24+28];
	fma.rn.f32 	%f116, %f67, %f68, %f66;
	add.s32 	%r57, %r57, 16;
	add.s32 	%r56, %r56, 64;
	add.s64 	%rd24, %rd24, 64;
	setp.ne.s32 	%p7, %r57, 0;
	@%p7 bra 	$L__BB10_11;
$L__BB10_12:
	setp.eq.s32 	%p8, %r5, 0;
	@%p8 bra 	$L__BB10_21;
	and.b32  	%r14, %r27, 7;
	setp.lt.u32 	%p9, %r5, 8;
	@%p9 bra 	$L__BB10_15;
	add.s32 	%r45, %r59, %r2;
	shl.b32 	%r46, %r45, 2;
	mov.u32 	%r47, tile;
	add.s32 	%r48, %r47, %r46;
	ld.shared.f32 	%f70, [%r48];
	mul.wide.u32 	%rd16, %r59, 4;
	add.s64 	%rd17, %rd1, %rd16;
	ld.global.nc.f32 	%f71, [%rd17];
	fma.rn.f32 	%f72, %f70, %f71, %f116;
	ld.shared.f32 	%f73, [%r48+4];
	ld.global.nc.f32 	%f74, [%rd17+4];
	fma.rn.f32 	%f75, %f73, %f74, %f72;
	ld.shared.f32 	%f76, [%r48+8];
	ld.global.nc.f32 	%f77, [%rd17+8];
	fma.rn.f32 	%f78, %f76, %f77, %f75;
	ld.shared.f32 	%f79, [%r48+12];
	ld.global.nc.f32 	%f80, [%rd17+12];
	fma.rn.f32 	%f81, %f79, %f80, %f78;
	ld.shared.f32 	%f82, [%r48+16];
	ld.global.nc.f32 	%f83, [%rd17+16];
	fma.rn.f32 	%f84, %f82, %f83, %f81;
	ld.shared.f32 	%f85, [%r48+20];
	ld.global.nc.f32 	%f86, [%rd17+20];
	fma.rn.f32 	%f87, %f85, %f86, %f84;
	ld.shared.f32 	%f88, [%r48+24];
	ld.global.nc.f32 	%f89, [%rd17+24];
	fma.rn.f32 	%f90, %f88, %f89, %f87;
	ld.shared.f32 	%f91, [%r48+28];
	ld.global.nc.f32 	%f92, [%rd17+28];
	fma.rn.f32 	%f116, %f91, %f92, %f90;
	add.s32 	%r59, %r59, 8;
$L__BB10_15:
	setp.eq.s32 	%p10, %r14, 0;
	@%p10 bra 	$L__BB10_21;
	and.b32  	%r17, %r27, 3;
	setp.lt.u32 	%p11, %r14, 4;
	@%p11 bra 	$L__BB10_18;
	add.s32 	%r49, %r59, %r2;
	shl.b32 	%r50, %r49, 2;
	mov.u32 	%r51, tile;
	add.s32 	%r52, %r51, %r50;
	ld.shared.f32 	%f94, [%r52];
	mul.wide.u32 	%rd18, %r59, 4;
	add.s64 	%rd19, %rd1, %rd18;
	ld.global.nc.f32 	%f95, [%rd19];
	fma.rn.f32 	%f96, %f94, %f95, %f116;
	ld.shared.f32 	%f97, [%r52+4];
	ld.global.nc.f32 	%f98, [%rd19+4];
	fma.rn.f32 	%f99, %f97, %f98, %f96;
	ld.shared.f32 	%f100, [%r52+8];
	ld.global.nc.f32 	%f101, [%rd19+8];
	fma.rn.f32 	%f102, %f100, %f101, %f99;
	ld.shared.f32 	%f103, [%r52+12];
	ld.global.nc.f32 	%f104, [%rd19+12];
	fma.rn.f32 	%f116, %f103, %f104, %f102;
	add.s32 	%r59, %r59, 4;
$L__BB10_18:
	setp.eq.s32 	%p12, %r17, 0;
	@%p12 bra 	$L__BB10_21;
	mul.wide.u32 	%rd20, %r59, 4;
	add.s64 	%rd25, %rd1, %rd20;
	add.s32 	%r53, %r2, %r59;
	shl.b32 	%r54, %r53, 2;
	mov.u32 	%r55, tile;
	add.s32 	%r62, %r55, %r54;
	neg.s32 	%r61, %r17;
$L__BB10_20:
	.pragma "nounroll";
	ld.shared.f32 	%f105, [%r62];
	ld.global.nc.f32 	%f106, [%rd25];
	fma.rn.f32 	%f116, %f105, %f106, %f116;
	add.s64 	%rd25, %rd25, 4;
	add.s32 	%r62, %r62, 4;
	add.s32 	%r61, %r61, 1;
	setp.ne.s32 	%p13, %r61, 0;
	@%p13 bra 	$L__BB10_20;
$L__BB10_21:
	cvta.to.global.u64 	%rd21, %rd9;
	mul.wide.s32 	%rd22, %r3, 4;
	add.s64 	%rd23, %rd21, %rd22;
	st.global.f32 	[%rd23], %f116;
$L__BB10_22:
	ret;

}
	// .globl	_Z19puzzle12_prefix_sumPKfPfi
.visible .entry _Z19puzzle12_prefix_sumPKfPfi(
	.param .u64 .ptr .align 1 _Z19puzzle12_prefix_sumPKfPfi_param_0,
	.param .u64 .ptr .align 1 _Z19puzzle12_prefix_sumPKfPfi_param_1,
	.param .u32 _Z19puzzle12_prefix_sumPKfPfi_param_2
)
{
	.reg .pred 	%p<12>;
	.reg .b32 	%r<24>;
	.reg .b32 	%f<9>;
	.reg .b64 	%rd<9>;
	// demoted variable
	.shared .align 4 .b8 _ZZ19puzzle12_prefix_sumPKfPfiE5cache[1024];
	ld.param.u64 	%rd1, [_Z19puzzle12_prefix_sumPKfPfi_param_0];
	ld.param.u64 	%rd2, [_Z19puzzle12_prefix_sumPKfPfi_param_1];
	ld.param.u32 	%r9, [_Z19puzzle12_prefix_sumPKfPfi_param_2];
	mov.u32 	%r1, %ctaid.x;
	mov.u32 	%r2, %ntid.x;
	mul.lo.s32 	%r3, %r1, %r2;
	mov.u32 	%r4, %tid.x;
	sub.s32 	%r10, %r9, %r3;
	setp.gt.u32 	%p1, %r10, %r2;
	max.s32 	%r11, %r10, 0;
	selp.b32 	%r5, %r2, %r11, %p1;
	setp.ge.u32 	%p2, %r4, %r5;
	shl.b32 	%r12, %r4, 2;
	mov.u32 	%r13, _ZZ19puzzle12_prefix_sumPKfPfiE5cache;
	add.s32 	%r6, %r13, %r12;
	@%p2 bra 	$L__BB11_2;
	cvta.to.global.u64 	%rd3, %rd1;
	add.s32 	%r15, %r3, %r4;
	mul.wide.s32 	%rd4, %r15, 4;
	add.s64 	%rd5, %rd3, %rd4;
	ld.global.nc.f32 	%f3, [%rd5];
	st.shared.f32 	[%r6], %f3;
	bra.uni 	$L__BB11_3;
$L__BB11_2:
	mov.b32 	%r14, 0;
	st.shared.u32 	[%r6], %r14;
$L__BB11_3:
	bar.sync 	0;
	setp.lt.u32 	%p3, %r2, 2;
	@%p3 bra 	$L__BB11_10;
	mov.b32 	%r23, 1;
$L__BB11_5:
	setp.ge.u32 	%p4, %r4, %r5;
	setp.lt.u32 	%p5, %r4, %r23;
	mov.f32 	%f8, 0f00000000;
	or.pred  	%p6, %p4, %p5;
	@%p6 bra 	$L__BB11_7;
	sub.s32 	%r17, %r4, %r23;
	shl.b32 	%r18, %r17, 2;
	add.s32 	%r20, %r13, %r18;
	ld.shared.f32 	%f8, [%r20];
$L__BB11_7:
	setp.ge.u32 	%p7, %r4, %r5;
	bar.sync 	0;
	@%p7 bra 	$L__BB11_9;
	ld.shared.f32 	%f5, [%r6];
	add.f32 	%f6, %f8, %f5;
	st.shared.f32 	[%r6], %f6;
$L__BB11_9:
	bar.sync 	0;
	shl.b32 	%r23, %r23, 1;
	setp.lt.u32 	%p8, %r23, %r2;
	@%p8 bra 	$L__BB11_5;
$L__BB11_10:
	setp.eq.s32 	%p9, %r5, 0;
	add.s32 	%r21, %r5, -1;
	setp.ne.s32 	%p10, %r4, %r21;
	or.pred  	%p11, %p9, %p10;
	@%p11 bra 	$L__BB11_12;
	ld.shared.f32 	%f7, [%r6];
	cvta.to.global.u64 	%rd6, %rd2;
	mul.wide.u32 	%rd7, %r1, 4;
	add.s64 	%rd8, %rd6, %rd7;
	st.global.f32 	[%rd8], %f7;
$L__BB11_12:
	ret;

}
	// .globl	_Z17puzzle13_axis_sumPKfPfiii
.visible .entry _Z17puzzle13_axis_sumPKfPfiii(
	.param .u64 .ptr .align 1 _Z17puzzle13_axis_sumPKfPfiii_param_0,
	.param .u64 .ptr .align 1 _Z17puzzle13_axis_sumPKfPfiii_param_1,
	.param .u32 _Z17puzzle13_axis_sumPKfPfiii_param_2,
	.param .u32 _Z17puzzle13_axis_sumPKfPfiii_param_3,
	.param .u32 _Z17puzzle13_axis_sumPKfPfiii_param_4
)
{
	.reg .pred 	%p<12>;
	.reg .b32 	%r<19>;
	.reg .b32 	%f<9>;
	.reg .b64 	%rd<9>;
	// demoted variable
	.shared .align 4 .b8 _ZZ17puzzle13_axis_sumPKfPfiiiE5cache[1024];
	ld.param.u64 	%rd1, [_Z17puzzle13_axis_sumPKfPfiii_param_0];
	ld.param.u64 	%rd2, [_Z17puzzle13_axis_sumPKfPfiii_param_1];
	ld.param.u32 	%r9, [_Z17puzzle13_axis_sumPKfPfiii_param_2];
	ld.param.u32 	%r10, [_Z17puzzle13_axis_sumPKfPfiii_param_3];
	ld.param.u32 	%r11, [_Z17puzzle13_axis_sumPKfPfiii_param_4];
	mov.u32 	%r1, %ctaid.x;
	mov.u32 	%r2, %ctaid.y;
	mov.u32 	%r3, %tid.x;
	mov.u32 	%r18, %ntid.x;
	mad.lo.s32 	%r5, %r1, %r18, %r3;
	setp.ge.s32 	%p1, %r2, %r9;
	setp.ge.s32 	%p2, %r5, %r10;
	mov.f32 	%f8, 0f00000000;
	or.pred  	%p3, %p1, %p2;
	@%p3 bra 	$L__BB12_2;
	cvta.to.global.u64 	%rd3, %rd1;
	mad.lo.s32 	%r12, %r10, %r2, %r5;
	mul.wide.s32 	%rd4, %r12, 4;
	add.s64 	%rd5, %rd3, %rd4;
	ld.global.nc.f32 	%f8, [%rd5];
$L__BB12_2:
	shl.b32 	%r13, %r3, 2;
	mov.u32 	%r14, _ZZ17puzzle13_axis_sumPKfPfiiiE5cache;
	add.s32 	%r6, %r14, %r13;
	st.shared.f32 	[%r6], %f8;
	bar.sync 	0;
	setp.lt.u32 	%p4, %r18, 2;
	@%p4 bra 	$L__BB12_6;
$L__BB12_3:
	shr.u32 	%r8, %r18, 1;
	setp.ge.u32 	%p5, %r3, %r8;
	@%p5 bra 	$L__BB12_5;
	shl.b32 	%r15, %r8, 2;
	add.s32 	%r16, %r6, %r15;
	ld.shared.f32 	%f4, [%r16];
	ld.shared.f32 	%f5, [%r6];
	add.f32 	%f6, %f4, %f5;
	st.shared.f32 	[%r6], %f6;
$L__BB12_5:
	bar.sync 	0;
	setp.gt.u32 	%p6, %r18, 3;
	mov.u32 	%r18, %r8;
	@%p6 bra 	$L__BB12_3;
$L__BB12_6:
	setp.ge.s32 	%p7, %r2, %r9;
	setp.ne.s32 	%p8, %r3, 0;
	setp.ge.s32 	%p9, %r1, %r11;
	or.pred  	%p10, %p9, %p7;
	or.pred  	%p11, %p10, %p8;
	@%p11 bra 	$L__BB12_8;
	ld.shared.f32 	%f7, [_ZZ17puzzle13_axis_sumPKfPfiiiE5cache];
	mad.lo.s32 	%r17, %r11, %r2, %r1;
	cvta.to.global.u64 	%rd6, %rd2;
	mul.wide.u32 	%rd7, %r17, 4;
	add.s64 	%rd8, %rd6, %rd7;
	st.global.f32 	[%rd8], %f7;
$L__BB12_8:
	ret;

}
	// .globl	_Z15puzzle14_matmulPKfS0_Pfi
.visible .entry _Z15puzzle14_matmulPKfS0_Pfi(
	.param .u64 .ptr .align 1 _Z15puzzle14_matmulPKfS0_Pfi_param_0,
	.param .u64 .ptr .align 1 _Z15puzzle14_matmulPKfS0_Pfi_param_1,
	.param .u64 .ptr .align 1 _Z15puzzle14_matmulPKfS0_Pfi_param_2,
	.param .u32 _Z15puzzle14_matmulPKfS0_Pfi_param_3
)
{
	.reg .pred 	%p<8>;
	.reg .b32 	%r<42>;
	.reg .b32 	%f<111>;
	.reg .b64 	%rd<13>;
	// demoted variable
	.shared .align 4 .b8 _ZZ15puzzle14_matmulPKfS0_PfiE6tile_a[4096];
	// demoted variable
	.shared .align 4 .b8 _ZZ15puzzle14_matmulPKfS0_PfiE6tile_b[4096];
	ld.param.u64 	%rd4, [_Z15puzzle14_matmulPKfS0_Pfi_param_0];
	ld.param.u64 	%rd5, [_Z15puzzle14_matmulPKfS0_Pfi_param_1];
	ld.param.u64 	%rd6, [_Z15puzzle14_matmulPKfS0_Pfi_param_2];
	ld.param.u32 	%r23, [_Z15puzzle14_matmulPKfS0_Pfi_param_3];
	mov.u32 	%r24, %ctaid.y;
	mov.u32 	%r25, %ntid.y;
	mov.u32 	%r39, %tid.y;
	mad.lo.s32 	%r2, %r24, %r25, %r39;
	mov.u32 	%r26, %ctaid.x;
	mov.u32 	%r27, %ntid.x;
	mov.u32 	%r37, %tid.x;
	mad.lo.s32 	%r4, %r26, %r27, %r37;
	setp.lt.s32 	%p1, %r23, 1;
	mov.f32 	%f110, 0f00000000;
	@%p1 bra 	$L__BB13_7;
	add.s32 	%r28, %r23, 31;
	shr.u32 	%r29, %r28, 5;
	shl.b32 	%r30, %r39, 7;
	mov.u32 	%r31, _ZZ15puzzle14_matmulPKfS0_PfiE6tile_a;
	add.s32 	%r5, %r31, %r30;
	shl.b32 	%r32, %r37, 2;
	add.s32 	%r6, %r5, %r32;
	mov.u32 	%r33, _ZZ15puzzle14_matmulPKfS0_PfiE6tile_b;
	add.s32 	%r8, %r33, %r32;
	add.s32 	%r7, %r8, %r30;
	neg.s32 	%r41, %r29;
	mad.lo.s32 	%r40, %r39, %r23, %r4;
	shl.b32 	%r11, %r23, 5;
	mad.lo.s32 	%r38, %r23, %r2, %r37;
	cvta.to.global.u64 	%rd1, %rd4;
	cvta.to.global.u64 	%rd2, %rd5;
	mov.f32 	%f110, 0f00000000;
$L__BB13_2:
	setp.ge.u32 	%p2, %r2, %r23;
	mul.wide.s32 	%rd7, %r38, 4;
	add.s64 	%rd3, %rd1, %rd7;
	setp.ge.s32 	%p3, %r37, %r23;
	mov.f32 	%f108, 0f00000000;
	or.pred  	%p4, %p2, %p3;
	@%p4 bra 	$L__BB13_4;
	ld.global.nc.f32 	%f108, [%rd3];
$L__BB13_4:
	st.shared.f32 	[%r6], %f108;
	max.s32 	%r34, %r4, %r39;
	setp.ge.s32 	%p5, %r34, %r23;
	mov.f32 	%f109, 0f00000000;
	@%p5 bra 	$L__BB13_6;
	mul.wide.s32 	%rd8, %r40, 4;
	add.s64 	%rd9, %rd2, %rd8;
	ld.global.nc.f32 	%f109, [%rd9];
$L__BB13_6:
	st.shared.f32 	[%r7], %f109;
	bar.sync 	0;
	ld.shared.f32 	%f12, [%r5];
	ld.shared.f32 	%f13, [%r8];
	fma.rn.f32 	%f14, %f12, %f13, %f110;
	ld.shared.f32 	%f15, [%r5+4];
	ld.shared.f32 	%f16, [%r8+128];
	fma.rn.f32 	%f17, %f15, %f16, %f14;
	ld.shared.f32 	%f18, [%r5+8];
	ld.shared.f32 	%f19, [%r8+256];
	fma.rn.f32 	%f20, %f18, %f19, %f17;
	ld.shared.f32 	%f21, [%r5+12];
	ld.shared.f32 	%f22, [%r8+384];
	fma.rn.f32 	%f23, %f21, %f22, %f20;
	ld.shared.f32 	%f24, [%r5+16];
	ld.shared.f32 	%f25, [%r8+512];
	fma.rn.f32 	%f26, %f24, %f25, %f23;
	ld.shared.f32 	%f27, [%r5+20];
	ld.shared.f32 	%f28, [%r8+640];
	fma.rn.f32 	%f29, %f27, %f28, %f26;
	ld.shared.f32 	%f30, [%r5+24];
	ld.shared.f32 	%f31, [%r8+768];
	fma.rn.f32 	%f32, %f30, %f31, %f29;
	ld.shared.f32 	%f33, [%r5+28];
	ld.shared.f32 	%f34, [%r8+896];
	fma.rn.f32 	%f35, %f33, %f34, %f32;
	ld.shared.f32 	%f36, [%r5+32];
	ld.shared.f32 	%f37, [%r8+1024];
	fma.rn.f32 	%f38, %f36, %f37, %f35;
	ld.shared.f32 	%f39, [%r5+36];
	ld.shared.f32 	%f40, [%r8+1152];
	fma.rn.f32 	%f41, %f39, %f40, %f38;
	ld.shared.f32 	%f42, [%r5+40];
	ld.shared.f32 	%f43, [%r8+1280];
	fma.rn.f32 	%f44, %f42, %f43, %f41;
	ld.shared.f32 	%f45, [%r5+44];
	ld.shared.f32 	%f46, [%r8+1408];
	fma.rn.f32 	%f47, %f45, %f46, %f44;
	ld.shared.f32 	%f48, [%r5+48];
	ld.shared.f32 	%f49, [%r8+1536];
	fma.rn.f32 	%f50, %f48, %f49, %f47;
	ld.shared.f32 	%f51, [%r5+52];
	ld.shared.f32 	%f52, [%r8+1664];
	fma.rn.f32 	%f53, %f51, %f52, %f50;
	ld.shared.f32 	%f54, [%r5+56];
	ld.shared.f32 	%f55, [%r8+1792];
	fma.rn.f32 	%f56, %f54, %f55, %f53;
	ld.shared.f32 	%f57, [%r5+60];
	ld.shared.f32 	%f58, [%r8+1920];
	fma.rn.f32 	%f59, %f57, %f58, %f56;
	ld.shared.f32 	%f60, [%r5+64];
	ld.shared.f32 	%f61, [%r8+2048];
	fma.rn.f32 	%f62, %f60, %f61, %f59;
	ld.shared.f32 	%f63, [%r5+68];
	ld.shared.f32 	%f64, [%r8+2176];
	fma.rn.f32 	%f65, %f63, %f64, %f62;
	ld.shared.f32 	%f66, [%r5+72];
	ld.shared.f32 	%f67, [%r8+2304];
	fma.rn.f32 	%f68, %f66, %f67, %f65;
	ld.shared.f32 	%f69, [%r5+76];
	ld.shared.f32 	%f70, [%r8+2432];
	fma.rn.f32 	%f71, %f69, %f70, %f68;
	ld.shared.f32 	%f72, [%r5+80];
	ld.shared.f32 	%f73, [%r8+2560];
	fma.rn.f32 	%f74, %f72, %f73, %f71;
	ld.shared.f32 	%f75, [%r5+84];
	ld.shared.f32 	%f76, [%r8+2688];
	fma.rn.f32 	%f77, %f75, %f76, %f74;
	ld.shared.f32 	%f78, [%r5+88];
	ld.shared.f32 	%f79, [%r8+2816];
	fma.rn.f32 	%f80, %f78, %f79, %f77;
	ld.shared.f32 	%f81, [%r5+92];
	ld.shared.f32 	%f82, [%r8+2944];
	fma.rn.f32 	%f83, %f81, %f82, %f80;
	ld.shared.f32 	%f84, [%r5+96];
	ld.shared.f32 	%f85, [%r8+3072];
	fma.rn.f32 	%f86, %f84, %f85, %f83;
	ld.shared.f32 	%f87, [%r5+100];
	ld.shared.f32 	%f88, [%r8+3200];
	fma.rn.f32 	%f89, %f87, %f88, %f86;
	ld.shared.f32 	%f90, [%r5+104];
	ld.shared.f32 	%f91, [%r8+3328];
	fma.rn.f32 	%f92, %f90, %f91, %f89;
	ld.shared.f32 	%f93, [%r5+108];
	ld.shared.f32 	%f94, [%r8+3456];
	fma.rn.f32 	%f95, %f93, %f94, %f92;
	ld.shared.f32 	%f96, [%r5+112];
	ld.shared.f32 	%f97, [%r8+3584];
	fma.rn.f32 	%f98, %f96, %f97, %f95;
	ld.shared.f32 	%f99, [%r5+116];
	ld.shared.f32 	%f100, [%r8+3712];
	fma.rn.f32 	%f101, %f99, %f100, %f98;
	ld.shared.f32 	%f102, [%r5+120];
	ld.shared.f32 	%f103, [%r8+3840];
	fma.rn.f32 	%f104, %f102, %f103, %f101;
	ld.shared.f32 	%f105, [%r5+124];
	ld.shared.f32 	%f106, [%r8+3968];
	fma.rn.f32 	%f110, %f105, %f106, %f104;
	bar.sync 	0;
	add.s32 	%r41, %r41, 1;
	setp.ne.s32 	%p6, %r41, 0;
	add.s32 	%r40, %r40, %r11;
	add.s32 	%r39, %r39, 32;
	add.s32 	%r38, %r38, 32;
	add.s32 	%r37, %r37, 32;
	@%p6 bra 	$L__BB13_2;
$L__BB13_7:
	max.s32 	%r35, %r2, %r4;
	setp.ge.s32 	%p7, %r35, %r23;
	@%p7 bra 	$L__BB13_9;
	mad.lo.s32 	%r36, %r23, %r2, %r4;
	cvta.to.global.u64 	%rd10, %rd6;
	mul.wide.s32 	%rd11, %r36, 4;
	add.s64 	%rd12, %rd10, %rd11;
	st.global.f32 	[%rd12], %f110;
$L__BB13_9:
	ret;

}


// ===== COMPILED SASS (sm_100) =====

	.target	sm_100

	.elftype	@"ET_EXEC"


//--------------------- .note.nv.tkinfo           --------------------------
	.section	.note.nv.tkinfo,"",@"SHT_NOTE"
	.sectionflags	@"SHF_NOTE_NV_TKINFO"
	.tkinfo
        /*0018*/ 	.word	0x00000002
        /*0030*/ 	.string	""
        /*0030*/ 	.string	"ptxas"
        /*0030*/ 	.string	"Cuda compilation tools, release 13.0, V13.0.88"
        /*0030*/ 	.string	"Build cuda_13.0.r13.0/compiler.36424714_0"
        /*0030*/ 	.string	"-arch sm_100 -m 64 "



//--------------------- .note.nv.cuinfo           --------------------------
	.section	.note.nv.cuinfo,"",@"SHT_NOTE"
	.sectionflags	@"SHF_NOTE_NV_CUINFO"
        /*0018*/ 	.short	0x0002
        /*001a*/ 	.short	0x0064
        /*001c*/ 	.short	0x0082
	.zero		2


//--------------------- .nv.info                  --------------------------
	.section	.nv.info,"",@"SHT_CUDA_INFO"
	.align	4


	//----- nvinfo : EIATTR_REGCOUNT
	.align		4
        /*0000*/ 	.byte	0x04, 0x2f
        /*0002*/ 	.short	(.L_1 - .L_0)
	.align		4
.L_0:
        /*0004*/ 	.word	index@(_Z11puzzle1_mapPKfPfi)
        /*0008*/ 	.word	0x00000020


	//----- nvinfo : EIATTR_FRAME_SIZE
	.align		4
.L_1:
        /*000c*/ 	.byte	0x04, 0x11
        /*000e*/ 	.short	(.L_3 - .L_2)
	.align		4
.L_2:
        /*0010*/ 	.word	index@(_Z11puzzle1_mapPKfPfi)
        /*0014*/ 	.word	0x00000000


	//----- nvinfo : EIATTR_REGCOUNT
	.align		4
.L_3:
        /*0018*/ 	.byte	0x04, 0x2f
        /*001a*/ 	.short	(.L_5 - .L_4)
	.align		4
.L_4:
        /*001c*/ 	.word	index@(_Z11puzzle2_zipPKfS0_Pfi)
        /*0020*/ 	.word	0x0000000c


	//----- nvinfo : EIATTR_FRAME_SIZE
	.align		4
.L_5:
        /*0024*/ 	.byte	0x04, 0x11
        /*0026*/ 	.short	(.L_7 - .L_6)
	.align		4
.L_6:
        /*0028*/ 	.word	index@(_Z11puzzle2_zipPKfS0_Pfi)
        /*002c*/ 	.word	0x00000000


	//----- nvinfo : EIATTR_REGCOUNT
	.align		4
.L_7:
        /*0030*/ 	.byte	0x04, 0x2f
        /*0032*/ 	.short	(.L_9 - .L_8)
	.align		4
.L_8:
        /*0034*/ 	.word	index@(_Z13puzzle3_guardPKfPfi)
        /*0038*/ 	.word	0x0000000a


	//----- nvinfo : EIATTR_FRAME_SIZE
	.align		4
.L_9:
        /*003c*/ 	.byte	0x04, 0x11
        /*003e*/ 	.short	(.L_11 - .L_10)
	.align		4
.L_10:
        /*0040*/ 	.word	index@(_Z13puzzle3_guardPKfPfi)
        /*0044*/ 	.word	0x00000000


	//----- nvinfo : EIATTR_REGCOUNT
	.align		4
.L_11:
        /*0048*/ 	.byte	0x04, 0x2f
        /*004a*/ 	.short	(.L_13 - .L_12)
	.align		4
.L_12:
        /*004c*/ 	.word	index@(_Z13puzzle4_map2dPKfPfii)
        /*0050*/ 	.word	0x0000000a


	//----- nvinfo : EIATTR_FRAME_SIZE
	.align		4
.L_13:
        /*0054*/ 	.byte	0x04, 0x11
        /*0056*/ 	.short	(.L_15 - .L_14)
	.align		4
.L_14:
        /*0058*/ 	.word	index@(_Z13puzzle4_map2dPKfPfii)
        /*005c*/ 	.word	0x00000000


	//----- nvinfo : EIATTR_REGCOUNT
	.align		4
.L_15:
        /*0060*/ 	.byte	0x04, 0x2f
        /*0062*/ 	.short	(.L_17 - .L_16)
	.align		4
.L_16:
        /*0064*/ 	.word	index@(_Z17puzzle5_broadcastPKfS0_Pfii)
        /*0068*/ 	.word	0x0000000c


	//----- nvinfo : EIATTR_FRAME_SIZE
	.align		4
.L_17:
        /*006c*/ 	.byte	0x04, 0x11
        /*006e*/ 	.short	(.L_19 - .L_18)
	.align		4
.L_18:
        /*0070*/ 	.word	index@(_Z17puzzle5_broadcastPKfS0_Pfii)
        /*0074*/ 	.word	0x00000000


	//----- nvinfo : EIATTR_REGCOUNT
	.align		4
.L_19:
        /*0078*/ 	.byte	0x04, 0x2f
        /*007a*/ 	.short	(.L_21 - .L_20)
	.align		4
.L_20:
        /*007c*/ 	.word	index@(_Z14puzzle6_blocksPKfPfi)
        /*0080*/ 	.word	0x0000000a


	//----- nvinfo : EIATTR_FRAME_SIZE
	.align		4
.L_21:
        /*0084*/ 	.byte	0x04, 0x11
        /*0086*/ 	.short	(.L_23 - .L_22)
	.align		4
.L_22:
        /*0088*/ 	.word	index@(_Z14puzzle6_blocksPKfPfi)
        /*008c*/ 	.word	0x00000000


	//----- nvinfo : EIATTR_REGCOUNT
	.align		4
.L_23:
        /*0090*/ 	.byte	0x04, 0x2f
        /*0092*/ 	.short	(.L_25 - .L_24)
	.align		4
.L_24:
        /*0094*/ 	.word	index@(_Z16puzzle7_blocks2dPKfPfii)
        /*0098*/ 	.word	0x0000000a


	//----- nvinfo : EIATTR_FRAME_SIZE
	.align		4
.L_25:
        /*009c*/ 	.byte	0x04, 0x11
        /*009e*/ 	.short	(.L_27 - .L_26)
	.align		4
.L_26:
        /*00a0*/ 	.word	index@(_Z16puzzle7_blocks2dPKfPfii)
        /*00a4*/ 	.word	0x00000000


	//----- nvinfo : EIATTR_REGCOUNT
	.align		4
.L_27:
        /*00a8*/ 	.byte	0x04, 0x2f
        /*00aa*/ 	.short	(.L_29 - .L_28)
	.align		4
.L_28:
        /*00ac*/ 	.word	index@(_Z14puzzle8_sharedPKfPfi)
        /*00b0*/ 	.word	0x0000000a


	//----- nvinfo : EIATTR_FRAME_SIZE
	.align		4
.L_29:
        /*00b4*/ 	.byte	0x04, 0x11
        /*00b6*/ 	.short	(.L_31 - .L_30)
	.align		4
.L_30:
        /*00b8*/ 	.word	index@(_Z14puzzle8_sharedPKfPfi)
        /*00bc*/ 	.word	0x00000000


	//----- nvinfo : EIATTR_REGCOUNT
	.align		4
.L_31:
        /*00c0*/ 	.byte	0x04, 0x2f
        /*00c2*/ 	.short	(.L_33 - .L_32)
	.align		4
.L_32:
        /*00c4*/ 	.word	index@(_Z13puzzle9_pool3PKfPfi)
        /*00c8*/ 	.word	0x0000000e


	//----- nvinfo : EIATTR_FRAME_SIZE
	.align		4
.L_33:
        /*00cc*/ 	.byte	0x04, 0x11
        /*00ce*/ 	.short	(.L_35 - .L_34)
	.align		4
.L_34:
        /*00d0*/ 	.word	index@(_Z13puzzle9_pool3PKfPfi)
        /*00d4*/ 	.word	0x00000000


	//----- nvinfo : EIATTR_REGCOUNT
	.align		4
.L_35:
        /*00d8*/ 	.byte	0x04, 0x2f
        /*00da*/ 	.short	(.L_37 - .L_36)
	.align		4
.L_36:
        /*00dc*/ 	.word	index@(_Z12puzzle10_dotPKfS0_Pdi)
        /*00e0*/ 	.word	0x00000014


	//----- nvinfo : EIATTR_FRAME_SIZE
	.align		4
.L_37:
        /*00e4*/ 	.byte	0x04, 0x11
        /*00e6*/ 	.short	(.L_39 - .L_38)
	.align		4
.L_38:
        /*00e8*/ 	.word	index@(_Z12puzzle10_dotPKfS0_Pdi)
        /*00ec*/ 	.word	0x00000000


	//----- nvinfo : EIATTR_REGCOUNT
	.align		4
.L_39:
        /*00f0*/ 	.byte	0x04, 0x2f
        /*00f2*/ 	.short	(.L_41 - .L_40)
	.align		4
.L_40:
        /*00f4*/ 	.word	index@(_Z15puzzle11_conv1dPKfS0_Pfii)
        /*00f8*/ 	.word	0x00000020


	//----- nvinfo : EIATTR_FRAME_SIZE
	.align		4
.L_41:
        /*00fc*/ 	.byte	0x04, 0x11
        /*00fe*/ 	.short	(.L_43 - .L_42)
	.align		4
.L_42:
        /*0100*/ 	.word	index@(_Z15puzzle11_conv1dPKfS0_Pfii)
        /*0104*/ 	.word	0x00000000


	//----- nvinfo : EIATTR_REGCOUNT
	.align		4
.L_43:
        /*0108*/ 	.byte	0x04, 0x2f
        /*010a*/ 	.short	(.L_45 - .L_44)
	.align		4
.L_44:
        /*010c*/ 	.word	index@(_Z19puzzle12_prefix_sumPKfPfi)
        /*0110*/ 	.word	0x0000000e


	//----- nvinfo : EIATTR_FRAME_SIZE
	.align		4
.L_45:
        /*0114*/ 	.byte	0x04, 0x11
        /*0116*/ 	.short	(.L_47 - .L_46)
	.align		4
.L_46:
        /*0118*/ 	.word	index@(_Z19puzzle12_prefix_sumPKfPfi)
        /*011c*/ 	.word	0x00000000


	//----- nvinfo : EIATTR_REGCOUNT
	.align		4
.L_47:
        /*0120*/ 	.byte	0x04, 0x2f
        /*0122*/ 	.short	(.L_49 - .L_48)
	.align		4
.L_48:
        /*0124*/ 	.word	index@(_Z17puzzle13_axis_sumPKfPfiii)
        /*0128*/ 	.word	0x0000000c


	//----- nvinfo : EIATTR_FRAME_SIZE
	.align		4
.L_49:
        /*012c*/ 	.byte	0x04, 0x11
        /*012e*/ 	.short	(.L_51 - .L_50)
	.align		4
.L_50:
        /*0130*/ 	.word	index@(_Z17puzzle13_axis_sumPKfPfiii)
        /*0134*/ 	.word	0x00000000


	//----- nvinfo : EIATTR_REGCOUNT
	.align		4
.L_51:
        /*0138*/ 	.byte	0x04, 0x2f
        /*013a*/ 	.short	(.L_53 - .L_52)
	.align		4
.L_52:
        /*013c*/ 	.word	index@(_Z15puzzle14_matmulPKfS0_Pfi)
        /*0140*/ 	.word	0x00000020


	//----- nvinfo : EIATTR_FRAME_SIZE
	.align		4
.L_53:
        /*0144*/ 	.byte	0x04, 0x11
        /*0146*/ 	.short	(.L_55 - .L_54)
	.align		4
.L_54:
        /*0148*/ 	.word	index@(_Z15puzzle14_matmulPKfS0_Pfi)
        /*014c*/ 	.word	0x00000000


	//----- nvinfo : EIATTR_MIN_STACK_SIZE
	.align		4
.L_55:
        /*0150*/ 	.byte	0x04, 0x12
        /*0152*/ 	.short	(.L_57 - .L_56)
	.align		4
.L_56:
        /*0154*/ 	.word	index@(_Z15puzzle14_matmulPKfS0_Pfi)
        /*0158*/ 	.word	0x00000000


	//----- nvinfo : EIATTR_MIN_STACK_SIZE
	.align		4
.L_57:
        /*015c*/ 	.byte	0x04, 0x12
        /*015e*/ 	.short	(.L_59 - .L_58)
	.align		4
.L_58:
        /*0160*/ 	.word	index@(_Z17puzzle13_axis_sumPKfPfiii)
        /*0164*/ 	.word	0x00000000


	//----- nvinfo : EIATTR_MIN_STACK_SIZE
	.align		4
.L_59:
        /*0168*/ 	.byte	0x04, 0x12
        /*016a*/ 	.short	(.L_61 - .L_60)
	.align		4
.L_60:
        /*016c*/ 	.word	index@(_Z19puzzle12_prefix_sumPKfPfi)
        /*0170*/ 	.word	0x00000000


	//----- nvinfo : EIATTR_MIN_STACK_SIZE
	.align		4
.L_61:
        /*0174*/ 	.byte	0x04, 0x12
        /*0176*/ 	.short	(.L_63 - .L_62)
	.align		4
.L_62:
        /*0178*/ 	.word	index@(_Z15puzzle11_conv1dPKfS0_Pfii)
        /*017c*/ 	.word	0x00000000


	//----- nvinfo : EIATTR_MIN_STACK_SIZE
	.align		4
.L_63:
        /*0180*/ 	.byte	0x04, 0x12
        /*0182*/ 	.short	(.L_65 - .L_64)
	.align		4
.L_64:
        /*0184*/ 	.word	index@(_Z12puzzle10_dotPKfS0_Pdi)
        /*0188*/ 	.word	0x00000000


	//----- nvinfo : EIATTR_MIN_STACK_SIZE
	.align		4
.L_65:
        /*018c*/ 	.byte	0x04, 0x12
        /*018e*/ 	.short	(.L_67 - .L_66)
	.align		4
.L_66:
        /*0190*/ 	.word	index@(_Z13puzzle9_pool3PKfPfi)
        /*0194*/ 	.word	0x00000000


	//----- nvinfo : EIATTR_MIN_STACK_SIZE
	.align		4
.L_67:
        /*0198*/ 	.byte	0x04, 0x12
        /*019a*/ 	.short	(.L_69 - .L_68)
	.align		4
.L_68:
        /*019c*/ 	.word	index@(_Z14puzzle8_sharedPKfPfi)
        /*01a0*/ 	.word	0x00000000


	//----- nvinfo : EIATTR_MIN_STACK_SIZE
	.align		4
.L_69:
        /*01a4*/ 	.byte	0x04, 0x12
        /*01a6*/ 	.short	(.L_71 - .L_70)
	.align		4
.L_70:
        /*01a8*/ 	.word	index@(_Z16puzzle7_blocks2dPKfPfii)
        /*01ac*/ 	.word	0x00000000


	//----- nvinfo : EIATTR_MIN_STACK_SIZE
	.align		4
.L_71:
        /*01b0*/ 	.byte	0x04, 0x12
        /*01b2*/ 	.short	(.L_73 - .L_72)
	.align		4
.L_72:
        /*01b4*/ 	.word	index@(_Z14puzzle6_blocksPKfPfi)
        /*01b8*/ 	.word	0x00000000


	//----- nvinfo : EIATTR_MIN_STACK_SIZE
	.align		4
.L_73:
        /*01bc*/ 	.byte	0x04, 0x12
        /*01be*/ 	.short	(.L_75 - .L_74)
	.align		4
.L_74:
        /*01c0*/ 	.word	index@(_Z17puzzle5_broadcastPKfS0_Pfii)
        /*01c4*/ 	.word	0x00000000


	//----- nvinfo : EIATTR_MIN_STACK_SIZE
	.align		4
.L_75:
        /*01c8*/ 	.byte	0x04, 0x12
        /*01ca*/ 	.short	(.L_77 - .L_76)
	.align		4
.L_76:
        /*01cc*/ 	.word	index@(_Z13puzzle4_map2dPKfPfii)
        /*01d0*/ 	.word	0x00000000


	//----- nvinfo : EIATTR_MIN_STACK_SIZE
	.align		4
.L_77:
        /*01d4*/ 	.byte	0x04, 0x12
        /*01d6*/ 	.short	(.L_79 - .L_78)
	.align		4
.L_78:
        /*01d8*/ 	.word	index@(_Z13puzzle3_guardPKfPfi)
        /*01dc*/ 	.word	0x00000000


	//----- nvinfo : EIATTR_MIN_STACK_SIZE
	.align		4
.L_79:
        /*01e0*/ 	.byte	0x04, 0x12
        /*01e2*/ 	.short	(.L_81 - .L_80)
	.align		4
.L_80:
        /*01e4*/ 	.word	index@(_Z11puzzle2_zipPKfS0_Pfi)
        /*01e8*/ 	.word	0x00000000


	//----- nvinfo : EIATTR_MIN_STACK_SIZE
	.align		4
.L_81:
        /*01ec*/ 	.byte	0x04, 0x12
        /*01ee*/ 	.short	(.L_83 - .L_82)
	.align		4
.L_82:
        /*01f0*/ 	.word	index@(_Z11puzzle1_mapPKfPfi)
        /*01f4*/ 	.word	0x00000000
.L_83:


//--------------------- .nv.compat                --------------------------
	.section	.nv.compat,"",@"SHT_CUDA_COMPAT_INFO"
	.align	4
        /*0000*/ 	.byte	0x02, 0x09, 0x00, 0x00, 0x02, 0x02, 0x01, 0x00, 0x02, 0x05, 0x05, 0x00, 0x03, 0x07, 0x01, 0x01
        /*0010*/ 	.byte	0x02, 0x03, 0x00, 0x00, 0x02, 0x06, 0x01, 0x00, 0x04, 0x0b, 0x08, 0x00, 0x01, 0x00, 0x00, 0x00
        /*0020*/ 	.byte	0x00, 0x00, 0x00, 0x00


//--------------------- .nv.info._Z15puzzle14_matmulPKfS0_Pfi --------------------------
	.section	.nv.info._Z15puzzle14_matmulPKfS0_Pfi,"",@"SHT_CUDA_INFO"
	.sectionflags	@""
	.align	4


	//----- nvinfo : EIATTR_CUDA_API_VERSION
	.align		4
        /*0000*/ 	.byte	0x04, 0x37
        /*0002*/ 	.short	(.L_85 - .L_84)
.L_84:
        /*0004*/ 	.word	0x00000082


	//----- nvinfo : EIATTR_KPARAM_INFO
	.align		4
.L_85:
        /*0008*/ 	.byte	0x04, 0x17
        /*000a*/ 	.short	(.L_87 - .L_86)
.L_86:
        /*000c*/ 	.word	0x00000000
        /*0010*/ 	.short	0x0003
        /*0012*/ 	.short	0x0018
        /*0014*/ 	.byte	0x00, 0xf0, 0x11, 0x00


	//----- nvinfo : EIATTR_KPARAM_INFO
	.align		4
.L_87:
        /*0018*/ 	.byte	0x04, 0x17
        /*001a*/ 	.short	(.L_89 - .L_88)
.L_88:
        /*001c*/ 	.word	0x00000000
        /*0020*/ 	.short	0x0002
        /*0022*/ 	.short	0x0010
        /*0024*/ 	.byte	0x00, 0xf5, 0x21, 0x00


	//----- nvinfo : EIATTR_KPARAM_INFO
	.align		4
.L_89:
        /*0028*/ 	.byte	0x04, 0x17
        /*002a*/ 	.short	(.L_91 - .L_90)
.L_90:
        /*002c*/ 	.word	0x00000000
        /*0030*/ 	.short	0x0001
        /*0032*/ 	.short	0x0008
        /*0034*/ 	.byte	0x00, 0xf5, 0x21, 0x00


	//----- nvinfo : EIATTR_KPARAM_INFO
	.align		4
.L_91:
        /*0038*/ 	.byte	0x04, 0x17
        /*003a*/ 	.short	(.L_93 - .L_92)
.L_92:
        /*003c*/ 	.word	0x00000000
        /*0040*/ 	.short	0x0000
        /*0042*/ 	.short	0x0000
        /*0044*/ 	.byte	0x00, 0xf5, 0x21, 0x00


	//----- nvinfo : EIATTR_SPARSE_MMA_MASK
	.align		4
.L_93:
        /*0048*/ 	.byte	0x03, 0x50
        /*004a*/ 	.short	0x0000


	//----- nvinfo : EIATTR_MAXREG_COUNT
	.align		4
        /*004c*/ 	.byte	0x03, 0x1b
        /*004e*/ 	.short	0x00ff


	//----- nvinfo : EIATTR_NUM_BARRIERS
	.align		4
        /*0050*/ 	.byte	0x02, 0x4c
        /*0052*/ 	.byte	0x01
	.zero		1


	//----- nvinfo : EIATTR_MERCURY_ISA_VERSION
	.align		4
        /*0054*/ 	.byte	0x03, 0x5f
        /*0056*/ 	.short	0x0101


	//----- nvinfo : EIATTR_VRC_CTA_INIT_COUNT
	.align		4
        /*0058*/ 	.byte	0x02, 0x4a
	.zero		1
	.zero		1


	//----- nvinfo : EIATTR_EXIT_INSTR_OFFSETS
	.align		4
        /*005c*/ 	.byte	0x04, 0x1c
        /*005e*/ 	.short	(.L_95 - .L_94)


	//   ....[0]....
.L_94:
        /*0060*/ 	.word	0x00000810


	//   ....[1]....
        /*0064*/ 	.word	0x00000860


	//----- nvinfo : EIATTR_CBANK_PARAM_SIZE
	.align		4
.L_95:
        /*0068*/ 	.byte	0x03, 0x19
        /*006a*/ 	.short	0x001c


	//----- nvinfo : EIATTR_PARAM_CBANK
	.align		4
        /*006c*/ 	.byte	0x04, 0x0a
        /*006e*/ 	.short	(.L_97 - .L_96)
	.align		4
.L_96:
        /*0070*/ 	.word	index@(.nv.constant0._Z15puzzle14_matmulPKfS0_Pfi)
        /*0074*/ 	.short	0x0380
        /*0076*/ 	.short	0x001c


	//----- nvinfo : EIATTR_SW_WAR
	.align		4
.L_97:
        /*0078*/ 	.byte	0x04, 0x36
        /*007a*/ 	.short	(.L_99 - .L_98)
.L_98:
        /*007c*/ 	.word	0x00000008
.L_99:


//--------------------- .nv.info._Z17puzzle13_axis_sumPKfPfiii --------------------------
	.section	.nv.info._Z17puzzle13_axis_sumPKfPfiii,"",@"SHT_CUDA_INFO"
	.sectionflags	@""
	.align	4


	//----- nvinfo : EIATTR_CUDA_API_VERSION
	.align		4
        /*0000*/ 	.byte	0x04, 0x37
        /*0002*/ 	.short	(.L_101 - .L_100)
.L_100:
        /*0004*/ 	.word	0x00000082


	//----- nvinfo : EIATTR_KPARAM_INFO
	.align		4
.L_101:
        /*0008*/ 	.byte	0x04, 0x17
        /*000a*/ 	.short	(.L_103 - .L_102)
.L_102:
        /*000c*/ 	.word	0x00000000
        /*0010*/ 	.short	0x0004
        /*0012*/ 	.short	0x0018
        /*0014*/ 	.byte	0x00, 0xf0, 0x11, 0x00


	//----- nvinfo : EIATTR_KPARAM_INFO
	.align		4
.L_103:
        /*0018*/ 	.byte	0x04, 0x17
        /*001a*/ 	.short	(.L_105 - .L_104)
.L_104:
        /*001c*/ 	.word	0x00000000
        /*0020*/ 	.short	0x0003
        /*0022*/ 	.short	0x0014
        /*0024*/ 	.byte	0x00, 0xf0, 0x11, 0x00


	//----- nvinfo : EIATTR_KPARAM_INFO
	.align		4
.L_105:
        /*0028*/ 	.byte	0x04, 0x17
        /*002a*/ 	.short	(.L_107 - .L_106)
.L_106:
        /*002c*/ 	.word	0x00000000
        /*0030*/ 	.short	0x0002
        /*0032*/ 	.short	0x0010
        /*0034*/ 	.byte	0x00, 0xf0, 0x11, 0x00


	//----- nvinfo : EIATTR_KPARAM_INFO
	.align		4
.L_107:
        /*0038*/ 	.byte	0x04, 0x17
        /*003a*/ 	.short	(.L_109 - .L_108)
.L_108:
        /*003c*/ 	.word	0x00000000
        /*0040*/ 	.short	0x0001
        /*0042*/ 	.short	0x0008
        /*0044*/ 	.byte	0x00, 0xf5, 0x21, 0x00


	//----- nvinfo : EIATTR_KPARAM_INFO
	.align		4
.L_109:
        /*0048*/ 	.byte	0x04, 0x17
        /*004a*/ 	.short	(.L_111 - .L_110)
.L_110:
        /*004c*/ 	.word	0x00000000
        /*0050*/ 	.short	0x0000
        /*0052*/ 	.short	0x0000
        /*0054*/ 	.byte	0x00, 0xf5, 0x21, 0x00


	//----- nvinfo : EIATTR_SPARSE_MMA_MASK
	.align		4
.L_111:
        /*0058*/ 	.byte	0x03, 0x50
        /*005a*/ 	.short	0x0000


	//----- nvinfo : EIATTR_MAXREG_COUNT
	.align		4
        /*005c*/ 	.byte	0x03, 0x1b
        /*005e*/ 	.short	0x00ff


	//----- nvinfo : EIATTR_NUM_BARRIERS
	.align		4
        /*0060*/ 	.byte	0x02, 0x4c
        /*0062*/ 	.byte	0x01
	.zero		1


	//----- nvinfo : EIATTR_MERCURY_ISA_VERSION
	.align		4
        /*0064*/ 	.byte	0x03, 0x5f
        /*0066*/ 	.short	0x0101


	//----- nvinfo : EIATTR_VRC_CTA_INIT_COUNT
	.align		4
        /*0068*/ 	.byte	0x02, 0x4a
	.zero		1
	.zero		1


	//----- nvinfo : EIATTR_EXIT_INSTR_OFFSETS
	.align		4
        /*006c*/ 	.byte	0x04, 0x1c
        /*006e*/ 	.short	(.L_113 - .L_112)


	//   ....[0]....
.L_112:
        /*0070*/ 	.word	0x00000270


	//   ....[1]....
        /*0074*/ 	.word	0x00000300


	//----- nvinfo : EIATTR_CBANK_PARAM_SIZE
	.align		4
.L_113:
        /*0078*/ 	.byte	0x03, 0x19
        /*007a*/ 	.short	0x001c


	//----- nvinfo : EIATTR_PARAM_CBANK
	.align		4
        /*007c*/ 	.byte	0x04, 0x0a
        /*007e*/ 	.short	(.L_115 - .L_114)
	.align		4
.L_114:
        /*0080*/ 	.word	index@(.nv.constant0._Z17puzzle13_axis_sumPKfPfiii)
        /*0084*/ 	.short	0x0380
        /*0086*/ 	.short	0x001c


	//----- nvinfo : EIATTR_SW_WAR
	.align		4
.L_115:
        /*0088*/ 	.byte	0x04, 0x36
        /*008a*/ 	.short	(.L_117 - .L_116)
.L_116:
        /*008c*/ 	.word	0x00000008
.L_117:


//--------------------- .nv.info._Z19puzzle12_prefix_sumPKfPfi --------------------------
	.section	.nv.info._Z19puzzle12_prefix_sumPKfPfi,"",@"SHT_CUDA_INFO"
	.sectionflags	@""
	.align	4


	//----- nvinfo : EIATTR_CUDA_API_VERSION
	.align		4
        /*0000*/ 	.byte	0x04, 0x37
        /*0002*/ 	.short	(.L_119 - .L_118)
.L_118:
        /*0004*/ 	.word	0x00000082


	//----- nvinfo : EIATTR_KPARAM_INFO
	.align		4
.L_119:
        /*0008*/ 	.byte	0x04, 0x17
        /*000a*/ 	.short	(.L_121 - .L_120)
.L_120:
        /*000c*/ 	.word	0x00000000
        /*0010*/ 	.short	0x0002
        /*0012*/ 	.short	0x0010
        /*0014*/ 	.byte	0x00, 0xf0, 0x11, 0x00


	//----- nvinfo : EIATTR_KPARAM_INFO
	.align		4
.L_121:
        /*0018*/ 	.byte	0x04, 0x17
        /*001a*/ 	.short	(.L_123 - .L_122)
.L_122:
        /*001c*/ 	.word	0x00000000
        /*0020*/ 	.short	0x0001
        /*0022*/ 	.short	0x0008
        /*0024*/ 	.byte	0x00, 0xf5, 0x21, 0x00


	//----- nvinfo : EIATTR_KPARAM_INFO
	.align		4
.L_123:
        /*0028*/ 	.byte	0x04, 0x17
        /*002a*/ 	.short	(.L_125 - .L_124)
.L_124:
        /*002c*/ 	.word	0x00000000
        /*0030*/ 	.short	0x0000
        /*0032*/ 	.short	0x0000
        /*0034*/ 	.byte	0x00, 0xf5, 0x21, 0x00


	//----- nvinfo : EIATTR_SPARSE_MMA_MASK
	.align		4
.L_125:
        /*0038*/ 	.byte	0x03, 0x50
        /*003a*/ 	.short	0x0000


	//----- nvinfo : EIATTR_MAXREG_COUNT
	.align		4
        /*003c*/ 	.byte	0x03, 0x1b
        /*003e*/ 	.short	0x00ff


	//----- nvinfo : EIATTR_NUM_BARRIERS
	.align		4
        /*0040*/ 	.byte	0x02, 0x4c
        /*0042*/ 	.byte	0x01
	.zero		1


	//----- nvinfo : EIATTR_MERCURY_ISA_VERSION
	.align		4
        /*0044*/ 	.byte	0x03, 0x5f
        /*0046*/ 	.short	0x0101


	//----- nvinfo : EIATTR_VRC_CTA_INIT_COUNT
	.align		4
        /*0048*/ 	.byte	0x02, 0x4a
	.zero		1
	.zero		1


	//----- nvinfo : EIATTR_EXIT_INSTR_OFFSETS
	.align		4
        /*004c*/ 	.byte	0x04, 0x1c
        /*004e*/ 	.short	(.L_127 - .L_126)


	//   ....[0]....
.L_126:
        /*0050*/ 	.word	0x000002c0


	//   ....[1]....
        /*0054*/ 	.word	0x00000310


	//----- nvinfo : EIATTR_CBANK_PARAM_SIZE
	.align		4
.L_127:
        /*0058*/ 	.byte	0x03, 0x19
        /*005a*/ 	.short	0x0014


	//----- nvinfo : EIATTR_PARAM_CBANK
	.align		4
        /*005c*/ 	.byte	0x04, 0x0a
        /*005e*/ 	.short	(.L_129 - .L_128)
	.align		4
.L_128:
        /*0060*/ 	.word	index@(.nv.constant0._Z19puzzle12_prefix_sumPKfPfi)
        /*0064*/ 	.short	0x0380
        /*0066*/ 	.short	0x0014


	//----- nvinfo : EIATTR_SW_WAR
	.align		4
.L_129:
        /*0068*/ 	.byte	0x04, 0x36
        /*006a*/ 	.short	(.L_131 - .L_130)
.L_130:
        /*006c*/ 	.word	0x00000008
.L_131:


//--------------------- .nv.info._Z15puzzle11_conv1dPKfS0_Pfii --------------------------
	.section	.nv.info._Z15puzzle11_conv1dPKfS0_Pfii,"",@"SHT_CUDA_INFO"
	.sectionflags	@""
	.align	4


	//----- nvinfo : EIATTR_CUDA_API_VERSION
	.align		4
        /*0000*/ 	.byte	0x04, 0x37
        /*0002*/ 	.short	(.L_133 - .L_132)
.L_132:
        /*0004*/ 	.word	0x00000082


	//----- nvinfo : EIATTR_KPARAM_INFO
	.align		4
.L_133:
        /*0008*/ 	.byte	0x04, 0x17
        /*000a*/ 	.short	(.L_135 - .L_134)
.L_134:
        /*000c*/ 	.word	0x00000000
        /*0010*/ 	.short	0x0004
        /*0012*/ 	.short	0x001c
        /*0014*/ 	.byte	0x00, 0xf0, 0x11, 0x00


	//----- nvinfo : EIATTR_KPARAM_INFO
	.align		4
.L_135:
        /*0018*/ 	.byte	0x04, 0x17
        /*001a*/ 	.short	(.L_137 - .L_136)
.L_136:
        /*001c*/ 	.word	0x00000000
        /*0020*/ 	.short	0x0003
        /*0022*/ 	.short	0x0018
        /*0024*/ 	.byte	0x00, 0xf0, 0x11, 0x00


	//----- nvinfo : EIATTR_KPARAM_INFO
	.align		4
.L_137:
        /*0028*/ 	.byte	0x04, 0x17
        /*002a*/ 	.short	(.L_139 - .L_138)
.L_138:
        /*002c*/ 	.word	0x00000000
        /*0030*/ 	.short	0x0002
        /*0032*/ 	.short	0x0010
        /*0034*/ 	.byte	0x00, 0xf5, 0x21, 0x00


	//----- nvinfo : EIATTR_KPARAM_INFO
	.align		4
.L_139:
        /*0038*/ 	.byte	0x04, 0x17
        /*003a*/ 	.short	(.L_141 - .L_140)
.L_140:
        /*003c*/ 	.word	0x00000000
        /*0040*/ 	.short	0x0001
        /*0042*/ 	.short	0x0008
        /*0044*/ 	.byte	0x00, 0xf5, 0x21, 0x00


	//----- nvinfo : EIATTR_KPARAM_INFO
	.align		4
.L_141:
        /*0048*/ 	.byte	0x04, 0x17
        /*004a*/ 	.short	(.L_143 - .L_142)
.L_142:
        /*004c*/ 	.word	0x00000000
        /*0050*/ 	.short	0x0000
        /*0052*/ 	.short	0x0000
        /*0054*/ 	.byte	0x00, 0xf5, 0x21, 0x00


	//----- nvinfo : EIATTR_SPARSE_MMA_MASK
	.align		4
.L_143:
        /*0058*/ 	.byte	0x03, 0x50
        /*005a*/ 	.short	0x0000


	//----- nvinfo : EIATTR_MAXREG_COUNT
	.align		4
        /*005c*/ 	.byte	0x03, 0x1b
        /*005e*/ 	.short	0x00ff


	//----- nvinfo : EIATTR_NUM_BARRIERS
	.align		4
        /*0060*/ 	.byte	0x02, 0x4c
        /*0062*/ 	.byte	0x01
	.zero		1


	//----- nvinfo : EIATTR_MERCURY_ISA_VERSION
	.align		4
        /*0064*/ 	.byte	0x03, 0x5f
        /*0066*/ 	.short	0x0101


	//----- nvinfo : EIATTR_VRC_CTA_INIT_COUNT
	.align		4
        /*0068*/ 	.byte	0x02, 0x4a
	.zero		1
	.zero		1


	//----- nvinfo : EIATTR_EXIT_INSTR_OFFSETS
	.align		4
        /*006c*/ 	.byte	0x04, 0x1c
        /*006e*/ 	.short	(.L_145 - .L_144)


	//   ....[0]....
.L_144:
        /*0070*/ 	.word	0x00000270


	//   ....[1]....
        /*0074*/ 	.word	0x00000bd0


	//----- nvinfo : EIATTR_CRS_STACK_SIZE
	.align		4
.L_145:
        /*0078*/ 	.byte	0x04, 0x1e
        /*007a*/ 	.short	(.L_147 - .L_146)
.L_146:
        /*007c*/ 	.word	0x00000000


	//----- nvinfo : EIATTR_CBANK_PARAM_SIZE
	.align		4
.L_147:
        /*0080*/ 	.byte	0x03, 0x19
        /*0082*/ 	.short	0x0020


	//----- nvinfo : EIATTR_PARAM_CBANK
	.align		4
        /*0084*/ 	.byte	0x04, 0x0a
        /*0086*/ 	.short	(.L_149 - .L_148)
	.align		4
.L_148:
        /*0088*/ 	.word	index@(.nv.constant0._Z15puzzle11_conv1dPKfS0_Pfii)
        /*008c*/ 	.short	0x0380
        /*008e*/ 	.short	0x0020


	//----- nvinfo : EIATTR_SW_WAR
	.align		4
.L_149:
        /*0090*/ 	.byte	0x04, 0x36
        /*0092*/ 	.short	(.L_151 - .L_150)
.L_150:
        /*0094*/ 	.word	0x00000008
.L_151:


//--------------------- .nv.info._Z12puzzle10_dotPKfS0_Pdi --------------------------
	.section	.nv.info._Z12puzzle10_dotPKfS0_Pdi,"",@"SHT_CUDA_INFO"
	.sectionflags	@""
	.align	4


	//----- nvinfo : EIATTR_CUDA_API_VERSION
	.align		4
        /*0000*/ 	.byte	0x04, 0x37
        /*0002*/ 	.short	(.L_153 - .L_152)
.L_152:
        /*0004*/ 	.word	0x00000082


	//----- nvinfo : EIATTR_KPARAM_INFO
	.align		4
.L_153:
        /*0008*/ 	.byte	0x04, 0x17
        /*000a*/ 	.short	(.L_155 - .L_154)
.L_154:
        /*000c*/ 	.word	0x00000000
        /*0010*/ 	.short	0x0003
        /*0012*/ 	.short	0x0018
        /*0014*/ 	.byte	0x00, 0xf0, 0x11, 0x00


	//----- nvinfo : EIATTR_KPARAM_INFO
	.align		4
.L_155:
        /*0018*/ 	.byte	0x04, 0x17
        /*001a*/ 	.short	(.L_157 - .L_156)
.L_156:
        /*001c*/ 	.word	0x00000000
        /*0020*/ 	.short	0x0002
        /*0022*/ 	.short	0x0010
        /*0024*/ 	.byte	0x00, 0xf5, 0x21, 0x00


	//----- nvinfo : EIATTR_KPARAM_INFO
	.align		4
.L_157:
        /*0028*/ 	.byte	0x04, 0x17
        /*002a*/ 	.short	(.L_159 - .L_158)
.L_158:
        /*002c*/ 	.word	0x00000000
        /*0030*/ 	.short	0x0001
        /*0032*/ 	.short	0x0008
        /*0034*/ 	.byte	0x00, 0xf5, 0x21, 0x00


	//----- nvinfo : EIATTR_KPARAM_INFO
	.align		4
.L_159:
        /*0038*/ 	.byte	0x04, 0x17
        /*003a*/ 	.short	(.L_161 - .L_160)
.L_160:
        /*003c*/ 	.word	0x00000000
        /*0040*/ 	.short	0x0000
        /*0042*/ 	.short	0x0000
        /*0044*/ 	.byte	0x00, 0xf5, 0x21, 0x00


	//----- nvinfo : EIATTR_SPARSE_MMA_MASK
	.align		4
.L_161:
        /*0048*/ 	.byte	0x03, 0x50
        /*004a*/ 	.short	0x0000


	//----- nvinfo : EIATTR_MAXREG_COUNT
	.align		4
        /*004c*/ 	.byte	0x03, 0x1b
        /*004e*/ 	.short	0x00ff


	//----- nvinfo : EIATTR_NUM_BARRIERS
	.align		4
        /*0050*/ 	.byte	0x02, 0x4c
        /*0052*/ 	.byte	0x01
	.zero		1


	//----- nvinfo : EIATTR_MERCURY_ISA_VERSION
	.align		4
        /*0054*/ 	.byte	0x03, 0x5f
        /*0056*/ 	.short	0x0101


	//----- nvinfo : EIATTR_VRC_CTA_INIT_COUNT
	.align		4
        /*0058*/ 	.byte	0x02, 0x4a
	.zero		1
	.zero		1


	//----- nvinfo : EIATTR_EXIT_INSTR_OFFSETS
	.align		4
        /*005c*/ 	.byte	0x04, 0x1c
        /*005e*/ 	.short	(.L_163 - .L_162)


	//   ....[0]....
.L_162:
        /*0060*/ 	.word	0x000002e0


	//   ....[1]....
        /*0064*/ 	.word	0x00000350


	//----- nvinfo : EIATTR_CRS_STACK_SIZE
	.align		4
.L_163:
        /*0068*/ 	.byte	0x04, 0x1e
        /*006a*/ 	.short	(.L_165 - .L_164)
.L_164:
        /*006c*/ 	.word	0x00000000


	//----- nvinfo : EIATTR_CBANK_PARAM_SIZE
	.align		4
.L_165:
        /*0070*/ 	.byte	0x03, 0x19
        /*0072*/ 	.short	0x001c


	//----- nvinfo : EIATTR_PARAM_CBANK
	.align		4
        /*0074*/ 	.byte	0x04, 0x0a
        /*0076*/ 	.short	(.L_167 - .L_166)
	.align		4
.L_166:
        /*0078*/ 	.word	index@(.nv.constant0._Z12puzzle10_dotPKfS0_Pdi)
        /*007c*/ 	.short	0x0380
        /*007e*/ 	.short	0x001c


	//----- nvinfo : EIATTR_SW_WAR
	.align		4
.L_167:
        /*0080*/ 	.byte	0x04, 0x36
        /*0082*/ 	.short	(.L_169 - .L_168)
.L_168:
        /*0084*/ 	.word	0x00000008
.L_169:


//--------------------- .nv.info._Z13puzzle9_pool3PKfPfi --------------------------
	.section	.nv.info._Z13puzzle9_pool3PKfPfi,"",@"SHT_CUDA_INFO"
	.sectionflags	@""
	.align	4


	//----- nvinfo : EIATTR_CUDA_API_VERSION
	.align		4
        /*0000*/ 	.byte	0x04, 0x37
        /*0002*/ 	.short	(.L_171 - .L_170)
.L_170:
        /*0004*/ 	.word	0x00000082


	//----- nvinfo : EIATTR_KPARAM_INFO
	.align		4
.L_171:
        /*0008*/ 	.byte	0x04, 0x17
        /*000a*/ 	.short	(.L_173 - .L_172)
.L_172:
        /*000c*/ 	.word	0x00000000
        /*0010*/ 	.short	0x0002
        /*0012*/ 	.short	0x0010
        /*0014*/ 	.byte	0x00, 0xf0, 0x11, 0x00


	//----- nvinfo : EIATTR_KPARAM_INFO
	.align		4
.L_173:
        /*0018*/ 	.byte	0x04, 0x17
        /*001a*/ 	.short	(.L_175 - .L_174)
.L_174:
        /*001c*/ 	.word	0x00000000
        /*0020*/ 	.short	0x0001
        /*0022*/ 	.short	0x0008
        /*0024*/ 	.byte	0x00, 0xf5, 0x21, 0x00


	//----- nvinfo : EIATTR_KPARAM_INFO
	.align		4
.L_175:
        /*0028*/ 	.byte	0x04, 0x17
        /*002a*/ 	.short	(.L_177 - .L_176)
.L_176:
        /*002c*/ 	.word	0x00000000
        /*0030*/ 	.short	0x0000
        /*0032*/ 	.short	0x0000
        /*0034*/ 	.byte	0x00, 0xf5, 0x21, 0x00


	//----- nvinfo : EIATTR_SPARSE_MMA_MASK
	.align		4
.L_177:
        /*0038*/ 	.byte	0x03, 0x50
        /*003a*/ 	.short	0x0000


	//----- nvinfo : EIATTR_MAXREG_COUNT
	.align		4
        /*003c*/ 	.byte	0x03, 0x1b
        /*003e*/ 	.short	0x00ff


	//----- nvinfo : EIATTR_NUM_BARRIERS
	.align		4
        /*0040*/ 	.byte	0x02, 0x4c
        /*0042*/ 	.byte	0x01
	.zero		1


	//----- nvinfo : EIATTR_MERCURY_ISA_VERSION
	.align		4
        /*0044*/ 	.byte	0x03, 0x5f
        /*0046*/ 	.short	0x0101


	//----- nvinfo : EIATTR_VRC_CTA_INIT_COUNT
	.align		4
        /*0048*/ 	.byte	0x02, 0x4a
	.zero		1
	.zero		1


	//----- nvinfo : EIATTR_EXIT_INSTR_OFFSETS
	.align		4
        /*004c*/ 	.byte	0x04, 0x1c
        /*004e*/ 	.short	(.L_179 - .L_178)


	//   ....[0]....
.L_178:
        /*0050*/ 	.word	0x00000200


	//   ....[1]....
        /*0054*/ 	.word	0x000002a0


	//----- nvinfo : EIATTR_CRS_STACK_SIZE
	.align		4
.L_179:
        /*0058*/ 	.byte	0x04, 0x1e
        /*005a*/ 	.short	(.L_181 - .L_180)
.L_180:
        /*005c*/ 	.word	0x00000000


	//----- nvinfo : EIATTR_CBANK_PARAM_SIZE
	.align		4
.L_181:
        /*0060*/ 	.byte	0x03, 0x19
        /*0062*/ 	.short	0x0014


	//----- nvinfo : EIATTR_PARAM_CBANK
	.align		4
        /*0064*/ 	.byte	0x04, 0x0a
        /*0066*/ 	.short	(.L_183 - .L_182)
	.align		4
.L_182:
        /*0068*/ 	.word	index@(.nv.constant0._Z13puzzle9_pool3PKfPfi)
        /*006c*/ 	.short	0x0380
        /*006e*/ 	.short	0x0014


	//----- nvinfo : EIATTR_SW_WAR
	.align		4
.L_183:
        /*0070*/ 	.byte	0x04, 0x36
        /*0072*/ 	.short	(.L_185 - .L_184)
.L_184:
        /*0074*/ 	.word	0x00000008
.L_185:


//--------------------- .nv.info._Z14puzzle8_sharedPKfPfi --------------------------
	.section	.nv.info._Z14puzzle8_sharedPKfPfi,"",@"SHT_CUDA_INFO"
	.sectionflags	@""
	.align	4


	//----- nvinfo : EIATTR_CUDA_API_VERSION
	.align		4
        /*0000*/ 	.byte	0x04, 0x37
        /*0002*/ 	.short	(.L_187 - .L_186)
.L_186:
        /*0004*/ 	.word	0x00000082


	//----- nvinfo : EIATTR_KPARAM_INFO
	.align		4
.L_187:
        /*0008*/ 	.byte	0x04, 0x17
        /*000a*/ 	.short	(.L_189 - .L_188)
.L_188:
        /*000c*/ 	.word	0x00000000
        /*0010*/ 	.short	0x0002
        /*0012*/ 	.short	0x0010
        /*0014*/ 	.byte	0x00, 0xf0, 0x11, 0x00


	//----- nvinfo : EIATTR_KPARAM_INFO
	.align		4
.L_189:
        /*0018*/ 	.byte	0x04, 0x17
        /*001a*/ 	.short	(.L_191 - .L_190)
.L_190:
        /*001c*/ 	.word	0x00000000
        /*0020*/ 	.short	0x0001
        /*0022*/ 	.short	0x0008
        /*0024*/ 	.byte	0x00, 0xf5, 0x21, 0x00


	//----- nvinfo : EIATTR_KPARAM_INFO
	.align		4
.L_191:
        /*0028*/ 	.byte	0x04, 0x17
        /*002a*/ 	.short	(.L_193 - .L_192)
.L_192:
        /*002c*/ 	.word	0x00000000
        /*0030*/ 	.short	0x0000
        /*0032*/ 	.short	0x0000
        /*0034*/ 	.byte	0x00, 0xf5, 0x21, 0x00


	//----- nvinfo : EIATTR_SPARSE_MMA_MASK
	.align		4
.L_193:
        /*0038*/ 	.byte	0x03, 0x50
        /*003a*/ 	.short	0x0000


	//----- nvinfo : EIATTR_MAXREG_COUNT
	.align		4
        /*003c*/ 	.byte	0x03, 0x1b
        /*003e*/ 	.short	0x00ff


	//----- nvinfo : EIATTR_NUM_BARRIERS
	.align		4
        /*0040*/ 	.byte	0x02, 0x4c
        /*0042*/ 	.byte	0x01
	.zero		1


	//----- nvinfo : EIATTR_MERCURY_ISA_VERSION
	.align		4
        /*0044*/ 	.byte	0x03, 0x5f
        /*0046*/ 	.short	0x0101


	//----- nvinfo : EIATTR_VRC_CTA_INIT_COUNT
	.align		4
        /*0048*/ 	.byte	0x02, 0x4a
	.zero		1
	.zero		1


	//----- nvinfo : EIATTR_EXIT_INSTR_OFFSETS
	.align		4
        /*004c*/ 	.byte	0x04, 0x1c
        /*004e*/ 	.short	(.L_195 - .L_194)


	//   ....[0]....
.L_194:
        /*0050*/ 	.word	0x00000120


	//   ....[1]....
        /*0054*/ 	.word	0x00000180


	//----- nvinfo : EIATTR_CBANK_PARAM_SIZE
	.align		4
.L_195:
        /*0058*/ 	.byte	0x03, 0x19
        /*005a*/ 	.short	0x0014


	//----- nvinfo : EIATTR_PARAM_CBANK
	.align		4
        /*005c*/ 	.byte	0x04, 0x0a
        /*005e*/ 	.short	(.L_197 - .L_196)
	.align		4
.L_196:
        /*0060*/ 	.word	index@(.nv.constant0._Z14puzzle8_sharedPKfPfi)
        /*0064*/ 	.short	0x0380
        /*0066*/ 	.short	0x0014


	//----- nvinfo : EIATTR_SW_WAR
	.align		4
.L_197:
        /*0068*/ 	.byte	0x04, 0x36
        /*006a*/ 	.short	(.L_199 - .L_198)
.L_198:
        /*006c*/ 	.word	0x00000008
.L_199:


//--------------------- .nv.info._Z16puzzle7_blocks2dPKfPfii --------------------------
	.section	.nv.info._Z16puzzle7_blocks2dPKfPfii,"",@"SHT_CUDA_INFO"
	.sectionflags	@""
	.align	4


	//----- nvinfo : EIATTR_CUDA_API_VERSION
	.align		4
        /*0000*/ 	.byte	0x04, 0x37
        /*0002*/ 	.short	(.L_201 - .L_200)
.L_200:
        /*0004*/ 	.word	0x00000082


	//----- nvinfo : EIATTR_KPARAM_INFO
	.align		4
.L_201:
        /*0008*/ 	.byte	0x04, 0x17
        /*000a*/ 	.short	(.L_203 - .L_202)
.L_202:
        /*000c*/ 	.word	0x00000000
        /*0010*/ 	.short	0x0003
        /*0012*/ 	.short	0x0014
        /*0014*/ 	.byte	0x00, 0xf0, 0x11, 0x00


	//----- nvinfo : EIATTR_KPARAM_INFO
	.align		4
.L_203:
        /*0018*/ 	.byte	0x04, 0x17
        /*001a*/ 	.short	(.L_205 - .L_204)
.L_204:
        /*001c*/ 	.word	0x00000000
        /*0020*/ 	.short	0x0002
        /*0022*/ 	.short	0x0010
        /*0024*/ 	.byte	0x00, 0xf0, 0x11, 0x00


	//----- nvinfo : EIATTR_KPARAM_INFO
	.align		4
.L_205:
        /*0028*/ 	.byte	0x04, 0x17
        /*002a*/ 	.short	(.L_207 - .L_206)
.L_206:
        /*002c*/ 	.word	0x00000000
        /*0030*/ 	.short	0x0001
        /*0032*/ 	.short	0x0008
        /*0034*/ 	.byte	0x00, 0xf5, 0x21, 0x00


	//----- nvinfo : EIATTR_KPARAM_INFO
	.align		4
.L_207:
        /*0038*/ 	.byte	0x04, 0x17
        /*003a*/ 	.short	(.L_209 - .L_208)
.L_208:
        /*003c*/ 	.word	0x00000000
        /*0040*/ 	.short	0x0000
        /*0042*/ 	.short	0x0000
        /*0044*/ 	.byte	0x00, 0xf5, 0x21, 0x00


	//----- nvinfo : EIATTR_SPARSE_MMA_MASK
	.align		4
.L_209:
        /*0048*/ 	.byte	0x03, 0x50
        /*004a*/ 	.short	0x0000


	//----- nvinfo : EIATTR_MAXREG_COUNT
	.align		4
        /*004c*/ 	.byte	0x03, 0x1b
        /*004e*/ 	.short	0x00ff


	//----- nvinfo : EIATTR_MERCURY_ISA_VERSION
	.align		4
        /*0050*/ 	.byte	0x03, 0x5f
        /*0052*/ 	.short	0x0101


	//----- nvinfo : EIATTR_VRC_CTA_INIT_COUNT
	.align		4
        /*0054*/ 	.byte	0x02, 0x4a
	.zero		1
	.zero		1


	//----- nvinfo : EIATTR_EXIT_INSTR_OFFSETS
	.align		4
        /*0058*/ 	.byte	0x04, 0x1c
        /*005a*/ 	.short	(.L_211 - .L_210)


	//   ....[0]....
.L_210:
        /*005c*/ 	.word	0x000000c0


	//   ....[1]....
        /*0060*/ 	.word	0x00000160


	//----- nvinfo : EIATTR_CBANK_PARAM_SIZE
	.align		4
.L_211:
        /*0064*/ 	.byte	0x03, 0x19
        /*0066*/ 	.short	0x0018


	//----- nvinfo : EIATTR_PARAM_CBANK
	.align		4
        /*0068*/ 	.byte	0x04, 0x0a
        /*006a*/ 	.short	(.L_213 - .L_212)
	.align		4
.L_212:
        /*006c*/ 	.word	index@(.nv.constant0._Z16puzzle7_blocks2dPKfPfii)
        /*0070*/ 	.short	0x0380
        /*0072*/ 	.short	0x0018


	//----- nvinfo : EIATTR_SW_WAR
	.align		4
.L_213:
        /*0074*/ 	.byte	0x04, 0x36
        /*0076*/ 	.short	(.L_215 - .L_214)
.L_214:
        /*0078*/ 	.word	0x00000008
.L_215:


//--------------------- .nv.info._Z14puzzle6_blocksPKfPfi --------------------------
	.section	.nv.info._Z14puzzle6_blocksPKfPfi,"",@"SHT_CUDA_INFO"
	.sectionflags	@""
	.align	4


	//----- nvinfo : EIATTR_CUDA_API_VERSION
	.align		4
        /*0000*/ 	.byte	0x04, 0x37
        /*0002*/ 	.short	(.L_217 - .L_216)
.L_216:
        /*0004*/ 	.word	0x00000082


	//----- nvinfo : EIATTR_KPARAM_INFO
	.align		4
.L_217:
        /*0008*/ 	.byte	0x04, 0x17
        /*000a*/ 	.short	(.L_219 - .L_218)
.L_218:
        /*000c*/ 	.word	0x00000000
        /*0010*/ 	.short	0x0002
        /*0012*/ 	.short	0x0010
        /*0014*/ 	.byte	0x00, 0xf0, 0x11, 0x00


	//----- nvinfo : EIATTR_KPARAM_INFO
	.align		4
.L_219:
        /*0018*/ 	.byte	0x04, 0x17
        /*001a*/ 	.short	(.L_221 - .L_220)
.L_220:
        /*001c*/ 	.word	0x00000000
        /*0020*/ 	.short	0x0001
        /*0022*/ 	.short	0x0008
        /*0024*/ 	.byte	0x00, 0xf5, 0x21, 0x00


	//----- nvinfo : EIATTR_KPARAM_INFO
	.align		4
.L_221:
        /*0028*/ 	.byte	0x04, 0x17
        /*002a*/ 	.short	(.L_223 - .L_222)
.L_222:
        /*002c*/ 	.word	0x00000000
        /*0030*/ 	.short	0x0000
        /*0032*/ 	.short	0x0000
        /*0034*/ 	.byte	0x00, 0xf5, 0x21, 0x00


	//----- nvinfo : EIATTR_SPARSE_MMA_MASK
	.align		4
.L_223:
        /*0038*/ 	.byte	0x03, 0x50
        /*003a*/ 	.short	0x0000


	//----- nvinfo : EIATTR_MAXREG_COUNT
	.align		4
        /*003c*/ 	.byte	0x03, 0x1b
        /*003e*/ 	.short	0x00ff


	//----- nvinfo : EIATTR_MERCURY_ISA_VERSION
	.align		4
        /*0040*/ 	.byte	0x03, 0x5f
        /*0042*/ 	.short	0x0101


	//----- nvinfo : EIATTR_VRC_CTA_INIT_COUNT
	.align		4
        /*0044*/ 	.byte	0x02, 0x4a
	.zero		1
	.zero		1


	//----- nvinfo : EIATTR_EXIT_INSTR_OFFSETS
	.align		4
        /*0048*/ 	.byte	0x04, 0x1c
        /*004a*/ 	.short	(.L_225 - .L_224)


	//   ....[0]....
.L_224:
        /*004c*/ 	.word	0x00000070


	//   ....[1]....
        /*0050*/ 	.word	0x00000100


	//----- nvinfo : EIATTR_CBANK_PARAM_SIZE
	.align		4
.L_225:
        /*0054*/ 	.byte	0x03, 0x19
        /*0056*/ 	.short	0x0014


	//----- nvinfo : EIATTR_PARAM_CBANK
	.align		4
        /*0058*/ 	.byte	0x04, 0x0a
        /*005a*/ 	.short	(.L_227 - .L_226)
	.align		4
.L_226:
        /*005c*/ 	.word	index@(.nv.constant0._Z14puzzle6_blocksPKfPfi)
        /*0060*/ 	.short	0x0380
        /*0062*/ 	.short	0x0014


	//----- nvinfo : EIATTR_SW_WAR
	.align		4
.L_227:
        /*0064*/ 	.byte	0x04, 0x36
        /*0066*/ 	.short	(.L_229 - .L_228)
.L_228:
        /*0068*/ 	.word	0x00000008
.L_229:


//--------------------- .nv.info._Z17puzzle5_broadcastPKfS0_Pfii --------------------------
	.section	.nv.info._Z17puzzle5_broadcastPKfS0_Pfii,"",@"SHT_CUDA_INFO"
	.sectionflags	@""
	.align	4


	//----- nvinfo : EIATTR_CUDA_API_VERSION
	.align		4
        /*0000*/ 	.byte	0x04, 0x37
        /*0002*/ 	.short	(.L_231 - .L_230)
.L_230:
        /*0004*/ 	.word	0x00000082


	//----- nvinfo : EIATTR_KPARAM_INFO
	.align		4
.L_231:
        /*0008*/ 	.byte	0x04, 0x17
        /*000a*/ 	.short	(.L_233 - .L_232)
.L_232:
        /*000c*/ 	.word	0x00000000
        /*0010*/ 	.short	0x0004
        /*0012*/ 	.short	0x001c
        /*0014*/ 	.byte	0x00, 0xf0, 0x11, 0x00


	//----- nvinfo : EIATTR_KPARAM_INFO
	.align		4
.L_233:
        /*0018*/ 	.byte	0x04, 0x17
        /*001a*/ 	.short	(.L_235 - .L_234)
.L_234:
        /*001c*/ 	.word	0x00000000
        /*0020*/ 	.short	0x0003
        /*0022*/ 	.short	0x0018
        /*0024*/ 	.byte	0x00, 0xf0, 0x11, 0x00


	//----- nvinfo : EIATTR_KPARAM_INFO
	.align		4
.L_235:
        /*0028*/ 	.byte	0x04, 0x17
        /*002a*/ 	.short	(.L_237 - .L_236)
.L_236:
        /*002c*/ 	.word	0x00000000
        /*0030*/ 	.short	0x0002
        /*0032*/ 	.short	0x0010
        /*0034*/ 	.byte	0x00, 0xf5, 0x21, 0x00


	//----- nvinfo : EIATTR_KPARAM_INFO
	.align		4
.L_237:
        /*0038*/ 	.byte	0x04, 0x17
        /*003a*/ 	.short	(.L_239 - .L_238)
.L_238:
        /*003c*/ 	.word	0x00000000
        /*0040*/ 	.short	0x0001
        /*0042*/ 	.short	0x0008
        /*0044*/ 	.byte	0x00, 0xf5, 0x21, 0x00


	//----- nvinfo : EIATTR_KPARAM_INFO
	.align		4
.L_239:
        /*0048*/ 	.byte	0x04, 0x17
        /*004a*/ 	.short	(.L_241 - .L_240)
.L_240:
        /*004c*/ 	.word	0x00000000
        /*0050*/ 	.short	0x0000
        /*0052*/ 	.short	0x0000
        /*0054*/ 	.byte	0x00, 0xf5, 0x21, 0x00


	//----- nvinfo : EIATTR_SPARSE_MMA_MASK
	.align		4
.L_241:
        /*0058*/ 	.byte	0x03, 0x50
        /*005a*/ 	.short	0x0000


	//----- nvinfo : EIATTR_MAXREG_COUNT
	.align		4
        /*005c*/ 	.byte	0x03, 0x1b
        /*005e*/ 	.short	0x00ff


	//----- nvinfo : EIATTR_MERCURY_ISA_VERSION
	.align		4
        /*0060*/ 	.byte	0x03, 0x5f
        /*0062*/ 	.short	0x0101


	//----- nvinfo : EIATTR_VRC_CTA_INIT_COUNT
	.align		4
        /*0064*/ 	.byte	0x02, 0x4a
	.zero		1
	.zero		1


	//----- nvinfo : EIATTR_EXIT_INSTR_OFFSETS
	.align		4
        /*0068*/ 	.byte	0x04, 0x1c
        /*006a*/ 	.short	(.L_243 - .L_242)


	//   ....[0]....
.L_242:
        /*006c*/ 	.word	0x000000c0


	//   ....[1]....
        /*0070*/ 	.word	0x00000190


	//----- nvinfo : EIATTR_CBANK_PARAM_SIZE
	.align		4
.L_243:
        /*0074*/ 	.byte	0x03, 0x19
        /*0076*/ 	.short	0x0020


	//----- nvinfo : EIATTR_PARAM_CBANK
	.align		4
        /*0078*/ 	.byte	0x04, 0x0a
        /*007a*/ 	.short	(.L_245 - .L_244)
	.align		4
.L_244:
        /*007c*/ 	.word	index@(.nv.constant0._Z17puzzle5_broadcastPKfS0_Pfii)
        /*0080*/ 	.short	0x0380
        /*0082*/ 	.short	0x0020


	//----- nvinfo : EIATTR_SW_WAR
	.align		4
.L_245:
        /*0084*/ 	.byte	0x04, 0x36
        /*0086*/ 	.short	(.L_247 - .L_246)
.L_246:
        /*0088*/ 	.word	0x00000008
.L_247:


//--------------------- .nv.info._Z13puzzle4_map2dPKfPfii --------------------------
	.section	.nv.info._Z13puzzle4_map2dPKfPfii,"",@"SHT_CUDA_INFO"
	.sectionflags	@""
	.align	4


	//----- nvinfo : EIATTR_CUDA_API_VERSION
	.align		4
        /*0000*/ 	.byte	0x04, 0x37
        /*0002*/ 	.short	(.L_249 - .L_248)
.L_248:
        /*0004*/ 	.word	0x00000082


	//----- nvinfo : EIATTR_KPARAM_INFO
	.align		4
.L_249:
        /*0008*/ 	.byte	0x04, 0x17
        /*000a*/ 	.short	(.L_251 - .L_250)
.L_250:
        /*000c*/ 	.word	0x00000000
        /*0010*/ 	.short	0x0003
        /*0012*/ 	.short	0x0014
        /*0014*/ 	.byte	0x00, 0xf0, 0x11, 0x00


	//----- nvinfo : EIATTR_KPARAM_INFO
	.align		4
.L_251:
        /*0018*/ 	.byte	0x04, 0x17
        /*001a*/ 	.short	(.L_253 - .L_252)
.L_252:
        /*001c*/ 	.word	0x00000000
        /*0020*/ 	.short	0x0002
        /*0022*/ 	.short	0x0010
        /*0024*/ 	.byte	0x00, 0xf0, 0x11, 0x00


	//----- nvinfo : EIATTR_KPARAM_INFO
	.align		4
.L_253:
        /*0028*/ 	.byte	0x04, 0x17
        /*002a*/ 	.short	(.L_255 - .L_254)
.L_254:
        /*002c*/ 	.word	0x00000000
        /*0030*/ 	.short	0x0001
        /*0032*/ 	.short	0x0008
        /*0034*/ 	.byte	0x00, 0xf5, 0x21, 0x00


	//----- nvinfo : EIATTR_KPARAM_INFO
	.align		4
.L_255:
        /*0038*/ 	.byte	0x04, 0x17
        /*003a*/ 	.short	(.L_257 - .L_256)
.L_256:
        /*003c*/ 	.word	0x00000000
        /*0040*/ 	.short	0x0000
        /*0042*/ 	.short	0x0000
        /*0044*/ 	.byte	0x00, 0xf5, 0x21, 0x00


	//----- nvinfo : EIATTR_SPARSE_MMA_MASK
	.align		4
.L_257:
        /*0048*/ 	.byte	0x03, 0x50
        /*004a*/ 	.short	0x0000


	//----- nvinfo : EIATTR_MAXREG_COUNT
	.align		4
        /*004c*/ 	.byte	0x03, 0x1b
        /*004e*/ 	.short	0x00ff


	//----- nvinfo : EIATTR_MERCURY_ISA_VERSION
	.align		4
        /*0050*/ 	.byte	0x03, 0x5f
        /*0052*/ 	.short	0x0101


	//----- nvinfo : EIATTR_VRC_CTA_INIT_COUNT
	.align		4
        /*0054*/ 	.byte	0x02, 0x4a
	.zero		1
	.zero		1


	//----- nvinfo : EIATTR_EXIT_INSTR_OFFSETS
	.align		4
        /*0058*/ 	.byte	0x04, 0x1c
        /*005a*/ 	.short	(.L_259 - .L_258)


	//   ....[0]....
.L_258:
        /*005c*/ 	.word	0x000000c0


	//   ....[1]....
        /*0060*/ 	.word	0x00000160


	//----- nvinfo : EIATTR_CBANK_PARAM_SIZE
	.align		4
.L_259:
        /*0064*/ 	.byte	0x03, 0x19
        /*0066*/ 	.short	0x0018


	//----- nvinfo : EIATTR_PARAM_CBANK
	.align		4
        /*0068*/ 	.byte	0x04, 0x0a
        /*006a*/ 	.short	(.L_261 - .L_260)
	.align		4
.L_260:
        /*006c*/ 	.word	index@(.nv.constant0._Z13puzzle4_map2dPKfPfii)
        /*0070*/ 	.short	0x0380
        /*0072*/ 	.short	0x0018


	//----- nvinfo : EIATTR_SW_WAR
	.align		4
.L_261:
        /*0074*/ 	.byte	0x04, 0x36
        /*0076*/ 	.short	(.L_263 - .L_262)
.L_262:
        /*0078*/ 	.word	0x00000008
.L_263:


//--------------------- .nv.info._Z13puzzle3_guardPKfPfi --------------------------
	.section	.nv.info._Z13puzzle3_guardPKfPfi,"",@"SHT_CUDA_INFO"
	.sectionflags	@""
	.align	4


	//----- nvinfo : EIATTR_CUDA_API_VERSION
	.align		4
        /*0000*/ 	.byte	0x04, 0x37
        /*0002*/ 	.short	(.L_265 - .L_264)
.L_264:
        /*0004*/ 	.word	0x00000082


	//----- nvinfo : EIATTR_KPARAM_INFO
	.align		4
.L_265:
        /*0008*/ 	.byte	0x04, 0x17
        /*000a*/ 	.short	(.L_267 - .L_266)
.L_266:
        /*000c*/ 	.word	0x00000000
        /*0010*/ 	.short	0x0002
        /*0012*/ 	.short	0x0010
        /*0014*/ 	.byte	0x00, 0xf0, 0x11, 0x00


	//----- nvinfo : EIATTR_KPARAM_INFO
	.align		4
.L_267:
        /*0018*/ 	.byte	0x04, 0x17
        /*001a*/ 	.short	(.L_269 - .L_268)
.L_268:
        /*001c*/ 	.word	0x00000000
        /*0020*/ 	.short	0x0001
        /*0022*/ 	.short	0x0008
        /*0024*/ 	.byte	0x00, 0xf5, 0x21, 0x00


	//----- nvinfo : EIATTR_KPARAM_INFO
	.align		4
.L_269:
        /*0028*/ 	.byte	0x04, 0x17
        /*002a*/ 	.short	(.L_271 - .L_270)
.L_270:
        /*002c*/ 	.word	0x00000000
        /*0030*/ 	.short	0x0000
        /*0032*/ 	.short	0x0000
        /*0034*/ 	.byte	0x00, 0xf5, 0x21, 0x00


	//----- nvinfo : EIATTR_SPARSE_MMA_MASK
	.align		4
.L_271:
        /*0038*/ 	.byte	0x03, 0x50
        /*003a*/ 	.short	0x0000


	//----- nvinfo : EIATTR_MAXREG_COUNT
	.align		4
        /*003c*/ 	.byte	0x03, 0x1b
        /*003e*/ 	.short	0x00ff


	//----- nvinfo : EIATTR_MERCURY_ISA_VERSION
	.align		4
        /*0040*/ 	.byte	0x03, 0x5f
        /*0042*/ 	.short	0x0101


	//----- nvinfo : EIATTR_VRC_CTA_INIT_COUNT
	.align		4
        /*0044*/ 	.byte	0x02, 0x4a
	.zero		1
	.zero		1


	//----- nvinfo : EIATTR_EXIT_INSTR_OFFSETS
	.align		4
        /*0048*/ 	.byte	0x04, 0x1c
        /*004a*/ 	.short	(.L_273 - .L_272)


	//   ....[0]....
.L_272:
        /*004c*/ 	.word	0x00000070


	//   ....[1]....
        /*0050*/ 	.word	0x00000100


	//----- nvinfo : EIATTR_CBANK_PARAM_SIZE
	.align		4
.L_273:
        /*0054*/ 	.byte	0x03, 0x19
        /*0056*/ 	.short	0x0014


	//----- nvinfo : EIATTR_PARAM_CBANK
	.align		4
        /*0058*/ 	.byte	0x04, 0x0a
        /*005a*/ 	.short	(.L_275 - .L_274)
	.align		4
.L_274:
        /*005c*/ 	.word	index@(.nv.constant0._Z13puzzle3_guardPKfPfi)
        /*0060*/ 	.short	0x0380
        /*0062*/ 	.short	0x0014


	//----- nvinfo : EIATTR_SW_WAR
	.align		4
.L_275:
        /*0064*/ 	.byte	0x04, 0x36
        /*0066*/ 	.short	(.L_277 - .L_276)
.L_276:
        /*0068*/ 	.word	0x00000008
.L_277:


//--------------------- .nv.info._Z11puzzle2_zipPKfS0_Pfi --------------------------
	.section	.nv.info._Z11puzzle2_zipPKfS0_Pfi,"",@"SHT_CUDA_INFO"
	.sectionflags	@""
	.align	4


	//----- nvinfo : EIATTR_CUDA_API_VERSION
	.align		4
        /*0000*/ 	.byte	0x04, 0x37
        /*0002*/ 	.short	(.L_279 - .L_278)
.L_278:
        /*0004*/ 	.word	0x00000082


	//----- nvinfo : EIATTR_KPARAM_INFO
	.align		4
.L_279:
        /*0008*/ 	.byte	0x04, 0x17
        /*000a*/ 	.short	(.L_281 - .L_280)
.L_280:
        /*000c*/ 	.word	0x00000000
        /*0010*/ 	.short	0x0003
        /*0012*/ 	.short	0x0018
        /*0014*/ 	.byte	0x00, 0xf0, 0x11, 0x00


	//----- nvinfo : EIATTR_KPARAM_INFO
	.align		4
.L_281:
        /*0018*/ 	.byte	0x04, 0x17
        /*001a*/ 	.short	(.L_283 - .L_282)
.L_282:
        /*001c*/ 	.word	0x00000000
        /*0020*/ 	.short	0x0002
        /*0022*/ 	.short	0x0010
        /*0024*/ 	.byte	0x00, 0xf5, 0x21, 0x00


	//----- nvinfo : EIATTR_KPARAM_INFO
	.align		4
.L_283:
        /*0028*/ 	.byte	0x04, 0x17
        /*002a*/ 	.short	(.L_285 - .L_284)
.L_284:
        /*002c*/ 	.word	0x00000000
        /*0030*/ 	.short	0x0001
        /*0032*/ 	.short	0x0008
        /*0034*/ 	.byte	0x00, 0xf5, 0x21, 0x00


	//----- nvinfo : EIATTR_KPARAM_INFO
	.align		4
.L_285:
        /*0038*/ 	.byte	0x04, 0x17
        /*003a*/ 	.short	(.L_287 - .L_286)
.L_286:
        /*003c*/ 	.word	0x00000000
        /*0040*/ 	.short	0x0000
        /*0042*/ 	.short	0x0000
        /*0044*/ 	.byte	0x00, 0xf5, 0x21, 0x00


	//----- nvinfo : EIATTR_SPARSE_MMA_MASK
	.align		4
.L_287:
        /*0048*/ 	.byte	0x03, 0x50
        /*004a*/ 	.short	0x0000


	//----- nvinfo : EIATTR_MAXREG_COUNT
	.align		4
        /*004c*/ 	.byte	0x03, 0x1b
        /*004e*/ 	.short	0x00ff


	//----- nvinfo : EIATTR_MERCURY_ISA_VERSION
	.align		4
        /*0050*/ 	.byte	0x03, 0x5f
        /*0052*/ 	.short	0x0101


	//----- nvinfo : EIATTR_VRC_CTA_INIT_COUNT
	.align		4
        /*0054*/ 	.byte	0x02, 0x4a
	.zero		1
	.zero		1


	//----- nvinfo : EIATTR_EXIT_INSTR_OFFSETS
	.align		4
        /*0058*/ 	.byte	0x04, 0x1c
        /*005a*/ 	.short	(.L_289 - .L_288)


	//   ....[0]....
.L_288:
        /*005c*/ 	.word	0x00000070


	//   ....[1]....
        /*0060*/ 	.word	0x00000130


	//----- nvinfo : EIATTR_CBANK_PARAM_SIZE
	.align		4
.L_289:
        /*0064*/ 	.byte	0x03, 0x19
        /*0066*/ 	.short	0x001c


	//----- nvinfo : EIATTR_PARAM_CBANK
	.align		4
        /*0068*/ 	.byte	0x04, 0x0a
        /*006a*/ 	.short	(.L_291 - .L_290)
	.align		4
.L_290:
        /*006c*/ 	.word	index@(.nv.constant0._Z11puzzle2_zipPKfS0_Pfi)
        /*0070*/ 	.short	0x0380
        /*0072*/ 	.short	0x001c


	//----- nvinfo : EIATTR_SW_WAR
	.align		4
.L_291:
        /*0074*/ 	.byte	0x04, 0x36
        /*0076*/ 	.short	(.L_293 - .L_292)
.L_292:
        /*0078*/ 	.word	0x00000008
.L_293:


//--------------------- .nv.info._Z11puzzle1_mapPKfPfi --------------------------
	.section	.nv.info._Z11puzzle1_mapPKfPfi,"",@"SHT_CUDA_INFO"
	.sectionflags	@""
	.align	4


	//----- nvinfo : EIATTR_CUDA_API_VERSION
	.align		4
        /*0000*/ 	.byte	0x04, 0x37
        /*0002*/ 	.short	(.L_295 - .L_294)
.L_294:
        /*0004*/ 	.word	0x00000082


	//----- nvinfo : EIATTR_KPARAM_INFO
	.align		4
.L_295:
        /*0008*/ 	.byte	0x04, 0x17
        /*000a*/ 	.short	(.L_297 - .L_296)
.L_296:
        /*000c*/ 	.word	0x00000000
        /*0010*/ 	.short	0x0002
        /*0012*/ 	.short	0x0010
        /*0014*/ 	.byte	0x00, 0xf0, 0x11, 0x00


	//----- nvinfo : EIATTR_KPARAM_INFO
	.align		4
.L_297:
        /*0018*/ 	.byte	0x04, 0x17
        /*001a*/ 	.short	(.L_299 - .L_298)
.L_298:
        /*001c*/ 	.word	0x00000000
        /*0020*/ 	.short	0x0001
        /*0022*/ 	.short	0x0008
        /*0024*/ 	.byte	0x00, 0xf5, 0x21, 0x00


	//----- nvinfo : EIATTR_KPARAM_INFO
	.align		4
.L_299:
        /*0028*/ 	.byte	0x04, 0x17
        /*002a*/ 	.short	(.L_301 - .L_300)
.L_300:
        /*002c*/ 	.word	0x00000000
        /*0030*/ 	.short	0x0000
        /*0032*/ 	.short	0x0000
        /*0034*/ 	.byte	0x00, 0xf5, 0x21, 0x00


	//----- nvinfo : EIATTR_SPARSE_MMA_MASK
	.align		4
.L_301:
        /*0038*/ 	.byte	0x03, 0x50
        /*003a*/ 	.short	0x0000


	//----- nvinfo : EIATTR_MAXREG_COUNT
	.align		4
        /*003c*/ 	.byte	0x03, 0x1b
        /*003e*/ 	.short	0x00ff


	//----- nvinfo : EIATTR_MERCURY_ISA_VERSION
	.align		4
        /*0040*/ 	.byte	0x03, 0x5f
        /*0042*/ 	.short	0x0101


	//----- nvinfo : EIATTR_VRC_CTA_INIT_COUNT
	.align		4
        /*0044*/ 	.byte	0x02, 0x4a
	.zero		1
	.zero		1


	//----- nvinfo : EIATTR_EXIT_INSTR_OFFSETS
	.align		4
        /*0048*/ 	.byte	0x04, 0x1c
        /*004a*/ 	.short	(.L_303 - .L_302)


	//   ....[0]....
.L_302:
        /*004c*/ 	.word	0x00000090


	//   ....[1]....
        /*0050*/ 	.word	0x00000390


	//   ....[2]....
        /*0054*/ 	.word	0x00000510


	//----- nvinfo : EIATTR_CRS_STACK_SIZE
	.align		4
.L_303:
        /*0058*/ 	.byte	0x04, 0x1e
        /*005a*/ 	.short	(.L_305 - .L_304)
.L_304:
        /*005c*/ 	.word	0x00000000


	//----- nvinfo : EIATTR_CBANK_PARAM_SIZE
	.align		4
.L_305:
        /*0060*/ 	.byte	0x03, 0x19
        /*0062*/ 	.short	0x0014


	//----- nvinfo : EIATTR_PARAM_CBANK
	.align		4
        /*0064*/ 	.byte	0x04, 0x0a
        /*0066*/ 	.short	(.L_307 - .L_306)
	.align		4
.L_306:
        /*0068*/ 	.word	index@(.nv.constant0._Z11puzzle1_mapPKfPfi)
        /*006c*/ 	.short	0x0380
        /*006e*/ 	.short	0x0014


	//----- nvinfo : EIATTR_SW_WAR
	.align		4
.L_307:
        /*0070*/ 	.byte	0x04, 0x36
        /*0072*/ 	.short	(.L_309 - .L_308)
.L_308:
        /*0074*/ 	.word	0x00000008
.L_309:


//--------------------- .nv.callgraph             --------------------------
	.section	.nv.callgraph,"",@"SHT_CUDA_CALLGRAPH"
	.align	4
	.sectionentsize	8
	.align		4
        /*0000*/ 	.word	0x00000000
	.align		4
        /*0004*/ 	.word	0xffffffff
	.align		4
        /*0008*/ 	.word	0x00000000
	.align		4
        /*000c*/ 	.word	0xfffffffe
	.align		4
        /*0010*/ 	.word	0x00000000
	.align		4
        /*0014*/ 	.word	0xfffffffd
	.align		4
        /*0018*/ 	.word	0x00000000
	.align		4
        /*001c*/ 	.word	0xfffffffc


//--------------------- .text._Z15puzzle14_matmulPKfS0_Pfi --------------------------
	.section	.text._Z15puzzle14_matmulPKfS0_Pfi,"ax",@progbits
	.align	128
        .global         _Z15puzzle14_matmulPKfS0_Pfi
        .type           _Z15puzzle14_matmulPKfS0_Pfi,@function
        .size           _Z15puzzle14_matmulPKfS0_Pfi,(.L_x_43 - _Z15puzzle14_matmulPKfS0_Pfi)
        .other          _Z15puzzle14_matmulPKfS0_Pfi,@"STO_CUDA_ENTRY STV_DEFAULT"
_Z15puzzle14_matmulPKfS0_Pfi:
.text._Z15puzzle14_matmulPKfS0_Pfi:
[----:B------:R-:W-:Y:S01]  /*0000*/  LDC R1, c[0x0][0x37c] ;  /* 0x0000df00ff017b82 */ /* 0x000fe20000000800 */
[----:B------:R-:W0:Y:S01]  /*0010*/  LDCU UR6, c[0x0][0x398] ;  /* 0x00007300ff0677ac */ /* 0x000e220008000800 */
[----:B------:R-:W1:Y:S06]  /*0020*/  S2R R18, SR_TID.Y ;  /* 0x0000000000127919 */ /* 0x000e6c0000002200 */
[----:B------:R-:W1:Y:S01]  /*0030*/  LDC R20, c[0x0][0x364] ;  /* 0x0000d900ff147b82 */ /* 0x000e620000000800 */
[----:B------:R-:W-:Y:S01]  /*0040*/  HFMA2 R25, -RZ, RZ, 0, 0 ;  /* 0x00000000ff197431 */ /* 0x000fe200000001ff */
[----:B------:R-:W2:Y:S01]  /*0050*/  LDCU.64 UR8, c[0x0][0x358] ;  /* 0x00006b00ff0877ac */ /* 0x000ea20008000a00 */
[----:B------:R-:W3:Y:S05]  /*0060*/  S2R R19, SR_TID.X ;  /* 0x0000000000137919 */ /* 0x000eea0000002100 */
[----:B------:R-:W1:Y:S08]  /*0070*/  S2UR UR4, SR_CTAID.Y ;  /* 0x00000000000479c3 */ /* 0x000e700000002600 */
[----:B------:R-:W3:Y:S01]  /*0080*/  S2UR UR5, SR_CTAID.X ;  /* 0x00000000000579c3 */ /* 0x000ee20000002500 */
[----:B0-----:R-:W-:-:S04]  /*0090*/  MOV R6, UR6 ;  /* 0x0000000600067c02 */ /* 0x001fc80008000f00 */
[----:B------:R-:W-:-:S03]  /*00a0*/  ISETP.GE.AND P0, PT, R6, 0x1, PT ;  /* 0x000000010600780c */ /* 0x000fc60003f06270 */
[----:B------:R-:W3:Y:S01]  /*00b0*/  LDC R21, c[0x0][0x360] ;  /* 0x0000d800ff157b82 */ /* 0x000ee20000000800 */
[----:B-1----:R-:W-:Y:S02]  /*00c0*/  IMAD R20, R20, UR4, R18 ;  /* 0x0000000414147c24 */ /* 0x002fe4000f8e0212 */
[----:B---3--:R-:W-:-:S07]  /*00d0*/  IMAD R21, R21, UR5, R19 ;  /* 0x0000000515157c24 */ /* 0x008fce000f8e0213 */
[----:B--2---:R-:W-:Y:S05]  /*00e0*/  @!P0 BRA `(.L_x_0) ;  /* 0x0000000400c08947 */ /* 0x004fea0003800000 */
[----:B------:R-:W0:Y:S01]  /*00f0*/  S2UR UR6, SR_CgaCtaId ;  /* 0x00000000000679c3 */ /* 0x000e220000008800 */
[----:B------:R-:W-:Y:S01]  /*0100*/  UMOV UR4, 0x400 ;  /* 0x0000040000047882 */ /* 0x000fe20000000000 */
[----:B------:R-:W-:Y:S01]  /*0110*/  IADD3 R2, PT, PT, R6, 0x1f, RZ ;  /* 0x0000001f06027810 */ /* 0x000fe20007ffe0ff */
[----:B------:R-:W-:Y:S01]  /*0120*/  UIADD3 UR5, UPT, UPT, UR4, 0x1000, URZ ;  /* 0x0000100004057890 */ /* 0x000fe2000fffe0ff */
[----:B------:R-:W-:Y:S01]  /*0130*/  MOV R25, RZ ;  /* 0x000000ff00197202 */ /* 0x000fe20000000f00 */
[-C--:B------:R-:W-:Y:S01]  /*0140*/  IMAD R17, R18, R6.reuse, R21 ;  /* 0x0000000612117224 */ /* 0x080fe200078e0215 */
[----:B------:R-:W-:Y:S01]  /*0150*/  SHF.R.U32.HI R2, RZ, 0x5, R2 ;  /* 0x00000005ff027819 */ /* 0x000fe20000011602 */
[----:B------:R-:W-:Y:S01]  /*0160*/  IMAD R7, R20, R6, R19 ;  /* 0x0000000614077224 */ /* 0x000fe200078e0213 */
[----:B------:R-:W1:Y:S02]  /*0170*/  LDC R0, c[0x0][0x398] ;  /* 0x0000e600ff007b82 */ /* 0x000e640000000800 */
[----:B------:R-:W-:-:S06]  /*0180*/  IADD3 R16, PT, PT, -R2, RZ, RZ ;  /* 0x000000ff02107210 */ /* 0x000fcc0007ffe1ff */
[----:B------:R-:W2:Y:S01]  /*0190*/  LDC.64 R22, c[0x0][0x380] ;  /* 0x0000e000ff167b82 */ /* 0x000ea20000000a00 */
[----:B0-----:R-:W-:Y:S02]  /*01a0*/  ULEA UR4, UR6, UR4, 0x18 ;  /* 0x0000000406047291 */ /* 0x001fe4000f8ec0ff */
[----:B------:R-:W-:-:S04]  /*01b0*/  ULEA UR5, UR6, UR5, 0x18 ;  /* 0x0000000506057291 */ /* 0x000fc8000f8ec0ff */
[C---:B------:R-:W-:Y:S02]  /*01c0*/  LEA R5, R18.reuse, UR4, 0x7 ;  /* 0x0000000412057c11 */ /* 0x040fe4000f8e38ff */
[C---:B------:R-:W-:Y:S02]  /*01d0*/  LEA R3, R19.reuse, UR5, 0x2 ;  /* 0x0000000513037c11 */ /* 0x040fe4000f8e10ff */
[----:B------:R-:W-:Y:S02]  /*01e0*/  LEA R4, R19, R5, 0x2 ;  /* 0x0000000513047211 */ /* 0x000fe400078e10ff */
[----:B------:R-:W-:-:S07]  /*01f0*/  LEA R2, R18, R3, 0x7 ;  /* 0x0000000312027211 */ /* 0x000fce00078e38ff */
.L_x_1:
[----:B-1----:R-:W-:Y:S01]  /*0200*/  MOV R6, R0 ;  /* 0x0000000000067202 */ /* 0x002fe20000000f00 */
[----:B------:R-:W-:Y:S01]  /*0210*/  HFMA2 R29, -RZ, RZ, 0, 0 ;  /* 0x00000000ff1d7431 */ /* 0x000fe200000001ff */
[----:B------:R-:W-:Y:S02]  /*0220*/  VIMNMX R9, PT, PT, R21, R18, !PT ;  /* 0x0000001215097248 */ /* 0x000fe40007fe0100 */
[-C--:B------:R-:W-:Y:S02]  /*0230*/  ISETP.GE.AND P0, PT, R19, R6.reuse, PT ;  /* 0x000000061300720c */ /* 0x080fe40003f06270 */
[-C--:B------:R-:W-:Y:S01]  /*0240*/  ISETP.GE.AND P1, PT, R9, R6.reuse, PT ;  /* 0x000000060900720c */ /* 0x080fe20003f26270 */
[----:B--2---:R-:W-:Y:S01]  /*0250*/  IMAD.WIDE R8, R7, 0x4, R22 ;  /* 0x0000000407087825 */ /* 0x004fe200078e0216 */
[----:B------:R-:W-:Y:S02]  /*0260*/  ISETP.GE.U32.OR P0, PT, R20, R6, P0 ;  /* 0x000000061400720c */ /* 0x000fe40000706470 */
[----:B------:R-:W-:-:S09]  /*0270*/  MOV R24, RZ ;  /* 0x000000ff00187202 */ /* 0x000fd20000000f00 */
[----:B------:R-:W0:Y:S02]  /*0280*/  @!P1 LDC.64 R10, c[0x0][0x388] ;  /* 0x0000e200ff0a9b82 */ /* 0x000e240000000a00 */
[----:B------:R-:W2:Y:S01]  /*0290*/  @!P0 LDG.E.CONSTANT R29, desc[UR8][R8.64] ;  /* 0x00000008081d8981 */ /* 0x000ea2000c1e9900 */
[----:B0-----:R-:W-:-:S05]  /*02a0*/  @!P1 IMAD.WIDE R10, R17, 0x4, R10 ;  /* 0x00000004110a9825 */ /* 0x001fca00078e020a */
[----:B------:R-:W3:Y:S04]  /*02b0*/  @!P1 LDG.E.CONSTANT R24, desc[UR8][R10.64] ;  /* 0x000000080a189981 */ /* 0x000ee8000c1e9900 */
[----:B--2---:R-:W-:Y:S04]  /*02c0*/  STS [R4], R29 ;  /* 0x0000001d04007388 */ /* 0x004fe80000000800 */
[----:B---3--:R-:W-:Y:S01]  /*02d0*/  STS [R2], R24 ;  /* 0x0000001802007388 */ /* 0x008fe20000000800 */
[----:B------:R-:W-:Y:S06]  /*02e0*/  BAR.SYNC.DEFER_BLOCKING 0x0 ;  /* 0x0000000000007b1d */ /* 0x000fec0000010000 */
[----:B------:R-:W-:Y:S04]  /*02f0*/  LDS R26, [R3] ;  /* 0x00000000031a7984 */ /* 0x000fe80000000800 */
[----:B------:R-:W0:Y:S04]  /*0300*/  LDS.128 R12, [R5] ;  /* 0x00000000050c7984 */ /* 0x000e280000000c00 */
[----:B------:R-:W1:Y:S04]  /*0310*/  LDS R28, [R3+0x80] ;  /* 0x00008000031c7984 */ /* 0x000e680000000800 */
[----:B------:R-:W2:Y:S04]  /*0320*/  LDS R27, [R3+0x100] ;  /* 0x00010000031b7984 */ /* 0x000ea80000000800 */
[----:B------:R-:W-:Y:S04]  /*0330*/  LDS.128 R8, [R5+0x10] ;  /* 0x0000100005087984 */ /* 0x000fe80000000c00 */
[----:B------:R-:W-:Y:S01]  /*0340*/  LDS R24, [R3+0x280] ;  /* 0x0002800003187984 */ /* 0x000fe20000000800 */
[----:B0-----:R-:W-:-:S03]  /*0350*/  FFMA R26, R12, R26, R25 ;  /* 0x0000001a0c1a7223 */ /* 0x001fc60000000019 */
[----:B------:R-:W0:Y:S01]  /*0360*/  LDS R12, [R3+0x180] ;  /* 0x00018000030c7984 */ /* 0x000e220000000800 */
[----:B-1----:R-:W-:-:S03]  /*0370*/  FFMA R26, R28, R13, R26 ;  /* 0x0000000d1c1a7223 */ /* 0x002fc6000000001a */
[----:B------:R-:W1:Y:S01]  /*0380*/  LDS R13, [R3+0x200] ;  /* 0x00020000030d7984 */ /* 0x000e620000000800 */
[----:B--2---:R-:W-:-:S03]  /*0390*/  FFMA R27, R27, R14, R26 ;  /* 0x0000000e1b1b7223 */ /* 0x004fc6000000001a */
[----:B------:R-:W2:Y:S01]  /*03a0*/  LDS R25, [R3+0x300] ;  /* 0x0003000003197984 */ /* 0x000ea20000000800 */
[----:B0-----:R-:W-:-:S03]  /*03b0*/  FFMA R15, R12, R15, R27 ;  /* 0x0000000f0c0f7223 */ /* 0x001fc6000000001b */
[----:B------:R-:W-:Y:S01]  /*03c0*/  LDS R27, [R3+0x400] ;  /* 0x00040000031b7984 */ /* 0x000fe20000000800 */
[----:B-1----:R-:W-:-:S03]  /*03d0*/  FFMA R13, R8, R13, R15 ;  /* 0x0000000d080d7223 */ /* 0x002fc6000000000f */
[----:B------:R-:W0:Y:S01]  /*03e0*/  LDS R8, [R3+0x380] ;  /* 0x0003800003087984 */ /* 0x000e220000000800 */
[----:B------:R-:W-:-:S03]  /*03f0*/  FFMA R26, R24, R9, R13 ;  /* 0x00000009181a7223 */ /* 0x000fc6000000000d */
[----:B------:R-:W1:Y:S04]  /*0400*/  LDS.128 R12, [R5+0x20] ;  /* 0x00002000050c7984 */ /* 0x000e680000000c00 */
[----:B------:R-:W3:Y:S01]  /*0410*/  LDS R24, [R3+0x480] ;  /* 0x0004800003187984 */ /* 0x000ee20000000800 */
[----:B--2---:R-:W-:-:S03]  /*0420*/  FFMA R9, R25, R10, R26 ;  /* 0x0000000a19097223 */ /* 0x004fc6000000001a */
[----:B------:R-:W2:Y:S01]  /*0430*/  LDS R25, [R3+0x500] ;  /* 0x0005000003197984 */ /* 0x000ea20000000800 */
[----:B0-----:R-:W-:-:S04]  /*0440*/  FFMA R9, R8, R11, R9 ;  /* 0x0000000b08097223 */ /* 0x001fc80000000009 */
[----:B-1----:R-:W-:Y:S02]  /*0450*/  FFMA R9, R12, R27, R9 ;  /* 0x0000001b0c097223 */ /* 0x002fe40000000009 */
[----:B------:R-:W0:Y:S02]  /*0460*/  LDS R12, [R3+0x580] ;  /* 0x00058000030c7984 */ /* 0x000e240000000800 */
[----:B---3--:R-:W-:Y:S02]  /*0470*/  FFMA R26, R24, R13, R9 ;  /* 0x0000000d181a7223 */ /* 0x008fe40000000009 */
[----:B------:R-:W-:Y:S04]  /*0480*/  LDS R27, [R3+0x600] ;  /* 0x00060000031b7984 */ /* 0x000fe80000000800 */
        /* <DEDUP_REMOVED lines=36> */
[----:B------:R-:W1:Y:S01]  /*06d0*/  LDS.128 R8, [R5+0x70] ;  /* 0x0000700005087984 */ /* 0x000e620000000c00 */
[----:B--2---:R-:W-:-:S03]  /*06e0*/  FFMA R25, R25, R14, R24 ;  /* 0x0000000e19197223 */ /* 0x004fc60000000018 */
[----:B------:R-:W2:Y:S04]  /*06f0*/  LDS R27, [R3+0xe80] ;  /* 0x000e8000031b7984 */ /* 0x000ea80000000800 */
[----:B------:R-:W3:Y:S04]  /*0700*/  LDS R24, [R3+0xf00] ;  /* 0x000f000003187984 */ /* 0x000ee80000000800 */
[----:B------:R-:W4:Y:S01]  /*0710*/  LDS R14, [R3+0xf80] ;  /* 0x000f8000030e7984 */ /* 0x000f220000000800 */
[----:B------:R-:W-:Y:S01]  /*0720*/  IADD3 R16, PT, PT, R16, 0x1, RZ ;  /* 0x0000000110107810 */ /* 0x000fe20007ffe0ff */
[----:B------:R-:W-:Y:S03]  /*0730*/  BAR.SYNC.DEFER_BLOCKING 0x0 ;  /* 0x0000000000007b1d */ /* 0x000fe60000010000 */
[----:B------:R-:W-:Y:S01]  /*0740*/  ISETP.NE.AND P0, PT, R16, RZ, PT ;  /* 0x000000ff1000720c */ /* 0x000fe20003f05270 */
[----:B0-----:R-:W-:-:S04]  /*0750*/  FFMA R15, R12, R15, R25 ;  /* 0x0000000f0c0f7223 */ /* 0x001fc80000000019 */
[----:B-1----:R-:W-:-:S04]  /*0760*/  FFMA R8, R8, R13, R15 ;  /* 0x0000000d08087223 */ /* 0x002fc8000000000f */
[----:B--2---:R-:W-:-:S04]  /*0770*/  FFMA R9, R27, R9, R8 ;  /* 0x000000091b097223 */ /* 0x004fc80000000008 */
[----:B---3--:R-:W-:Y:S01]  /*0780*/  FFMA R9, R24, R10, R9 ;  /* 0x0000000a18097223 */ /* 0x008fe20000000009 */
[----:B------:R-:W-:Y:S02]  /*0790*/  IADD3 R18, PT, PT, R18, 0x20, RZ ;  /* 0x0000002012127810 */ /* 0x000fe40007ffe0ff */
[----:B------:R-:W-:Y:S01]  /*07a0*/  IADD3 R7, PT, PT, R7, 0x20, RZ ;  /* 0x0000002007077810 */ /* 0x000fe20007ffe0ff */
[----:B----4-:R-:W-:Y:S01]  /*07b0*/  FFMA R25, R14, R11, R9 ;  /* 0x0000000b0e197223 */ /* 0x010fe20000000009 */
[----:B------:R-:W-:Y:S02]  /*07c0*/  IADD3 R19, PT, PT, R19, 0x20, RZ ;  /* 0x0000002013137810 */ /* 0x000fe40007ffe0ff */
[----:B------:R-:W-:Y:S01]  /*07d0*/  LEA R17, R6, R17, 0x5 ;  /* 0x0000001106117211 */ /* 0x000fe200078e28ff */
[----:B------:R-:W-:Y:S06]  /*07e0*/  @P0 BRA `(.L_x_1) ;  /* 0xfffffff800840947 */ /* 0x000fec000383ffff */
.L_x_0:
[----:B------:R-:W-:-:S04]  /*07f0*/  VIMNMX R3, PT, PT, R20, R21, !PT ;  /* 0x0000001514037248 */ /* 0x000fc80007fe0100 */
[----:B------:R-:W-:-:S13]  /*0800*/  ISETP.GE.AND P0, PT, R3, R6, PT ;  /* 0x000000060300720c */ /* 0x000fda0003f06270 */
[----:B------:R-:W-:Y:S05]  /*0810*/  @P0 EXIT ;  /* 0x000000000000094d */ /* 0x000fea0003800000 */
[----:B------:R-:W0:Y:S01]  /*0820*/  LDC.64 R2, c[0x0][0x390] ;  /* 0x0000e400ff027b82 */ /* 0x000e220000000a00 */
[----:B------:R-:W-:-:S04]  /*0830*/  IMAD R21, R20, R6, R21 ;  /* 0x0000000614157224 */ /* 0x000fc800078e0215 */
[----:B0-----:R-:W-:-:S05]  /*0840*/  IMAD.WIDE R2, R21, 0x4, R2 ;  /* 0x0000000415027825 */ /* 0x001fca00078e0202 */
[----:B------:R-:W-:Y:S01]  /*0850*/  STG.E desc[UR8][R2.64], R25 ;  /* 0x0000001902007986 */ /* 0x000fe2000c101908 */
[----:B------:R-:W-:Y:S05]  /*0860*/  EXIT ;  /* 0x000000000000794d */ /* 0x000fea0003800000 */
.L_x_2:
[----:B------:R-:W-:-:S00]  /*0870*/  BRA `(.L_x_2) ;  /* 0xfffffffc00fc7947 */ /* 0x000fc0000383ffff */
[----:B------:R-:W-:-:S00]  /*0880*/  NOP ;  /* 0x0000000000007918 */ /* 0x000fc00000000000 */
[----:B------:R-:W-:-:S00]  /*0890*/  NOP ;  /* 0x0000000000007918 */ /* 0x000fc00000000000 */
[----:B------:R-:W-:-:S00]  /*08a0*/  NOP ;  /* 0x0000000000007918 */ /* 0x000fc00000000000 */
[----:B------:R-:W-:-:S00]  /*08b0*/  NOP ;  /* 0x0000000000007918 */ /* 0x000fc00000000000 */
[----:B------:R-:W-:-:S00]  /*08c0*/  NOP ;  /* 0x0000000000007918 */ /* 0x000fc00000000000 */
[----:B------:R-:W-:-:S00]  /*08d0*/  NOP ;  /* 0x0000000000007918 */ /* 0x000fc00000000000 */
[----:B------:R-:W-:-:S00]  /*08e0*/  NOP ;  /* 0x0000000000007918 */ /* 0x000fc00000000000 */
[----:B------:R-:W-:-:S00]  /*08f0*/  NOP ;  /* 0x0000000000007918 */ /* 0x000fc00000000000 */
.L_x_43:


//--------------------- .text._Z17puzzle13_axis_sumPKfPfiii --------------------------
	.section	.text._Z17puzzle13_axis_sumPKfPfiii,"ax",@progbits
	.align	128
        .global         _Z17puzzle13_axis_sumPKfPfiii
        .type           _Z17puzzle13_axis_sumPKfPfiii,@function
        .size           _Z17puzzle13_axis_sumPKfPfiii,(.L_x_44 - _Z17puzzle13_axis_sumPKfPfiii)
        .other          _Z17puzzle13_axis_sumPKfPfiii,@"STO_CUDA_ENTRY STV_DEFAULT"
_Z17puzzle13_axis_sumPKfPfiii:
.text._Z17puzzle13_axis_sumPKfPfiii:
[----:B------:R-:W-:Y:S01]  /*0000*/  LDC R1, c[0x0][0x37c] ;  /* 0x0000df00ff017b82 */ /* 0x000fe20000000800 */
[----:B------:R-:W0:Y:S07]  /*0010*/  S2R R9, SR_TID.X ;  /* 0x0000000000097919 */ /* 0x000e2e0000002100 */
[----:B------:R-:W0:Y:S01]  /*0020*/  S2UR UR8, SR_CTAID.X ;  /* 0x00000000000879c3 */ /* 0x000e220000002500 */
[----:B------:R-:W1:Y:S01]  /*0030*/  LDCU.64 UR4, c[0x0][0x390] ;  /* 0x00007200ff0477ac */ /* 0x000e620008000a00 */
[----:B------:R-:W2:Y:S01]  /*0040*/  S2R R7, SR_CTAID.Y ;  /* 0x0000000000077919 */ /* 0x000ea20000002600 */
[----:B------:R-:W3:Y:S05]  /*0050*/  LDCU.64 UR6, c[0x0][0x358] ;  /* 0x00006b00ff0677ac */ /* 0x000eea0008000a00 */
[----:B------:R-:W0:Y:S08]  /*0060*/  LDC R4, c[0x0][0x360] ;  /* 0x0000d800ff047b82 */ /* 0x000e300000000800 */
[----:B------:R-:W4:Y:S08]  /*0070*/  LDC R8, c[0x0][0x390] ;  /* 0x0000e400ff087b82 */ /* 0x000f300000000800 */
[----:B------:R-:W5:Y:S01]  /*0080*/  LDC R6, c[0x0][0x398] ;  /* 0x0000e600ff067b82 */ /* 0x000f620000000800 */
[----:B0-----:R-:W-:-:S05]  /*0090*/  IMAD R0, R4, UR8, R9 ;  /* 0x0000000804007c24 */ /* 0x001fca000f8e0209 */
[----:B-1----:R-:W-:-:S04]  /*00a0*/  ISETP.GE.AND P0, PT, R0, UR5, PT ;  /* 0x0000000500007c0c */ /* 0x002fc8000bf06270 */
[----:B--2---:R-:W-:-:S13]  /*00b0*/  ISETP.GE.OR P0, PT, R7, UR4, P0 ;  /* 0x0000000407007c0c */ /* 0x004fda0008706670 */
[----:B------:R-:W0:Y:S01]  /*00c0*/  @!P0 LDC.64 R2, c[0x0][0x380] ;  /* 0x0000e000ff028b82 */ /* 0x000e220000000a00 */
[----:B------:R-:W-:Y:S02]  /*00d0*/  @!P0 IMAD R5, R7, UR5, R0 ;  /* 0x0000000507058c24 */ /* 0x000fe4000f8e0200 */
[----:B------:R-:W-:Y:S02]  /*00e0*/  IMAD.MOV.U32 R0, RZ, RZ, RZ ;  /* 0x000000ffff007224 */ /* 0x000fe400078e00ff */
[----:B0-----:R-:W-:-:S05]  /*00f0*/  @!P0 IMAD.WIDE R2, R5, 0x4, R2 ;  /* 0x0000000405028825 */ /* 0x001fca00078e0202 */
[----:B---3--:R-:W2:Y:S01]  /*0100*/  @!P0 LDG.E.CONSTANT R0, desc[UR6][R2.64] ;  /* 0x0000000602008981 */ /* 0x008ea2000c1e9900 */
[----:B------:R-:W0:Y:S01]  /*0110*/  S2UR UR5, SR_CgaCtaId ;  /* 0x00000000000579c3 */ /* 0x000e220000008800 */
[----:B------:R-:W-:Y:S01]  /*0120*/  UMOV UR4, 0x400 ;  /* 0x0000040000047882 */ /* 0x000fe20000000000 */
[----:B------:R-:W-:Y:S02]  /*0130*/  ISETP.GE.U32.AND P1, PT, R4, 0x2, PT ;  /* 0x000000020400780c */ /* 0x000fe40003f26070 */
[----:B----4-:R-:W-:-:S04]  /*0140*/  ISETP.GE.AND P0, PT, R7, R8, PT ;  /* 0x000000080700720c */ /* 0x010fc80003f06270 */
[----:B-----5:R-:W-:-:S04]  /*0150*/  ISETP.LE.OR P0, PT, R6, UR8, P0 ;  /* 0x0000000806007c0c */ /* 0x020fc80008703670 */
[----:B------:R-:W-:Y:S01]  /*0160*/  ISETP.NE.OR P0, PT, R9, RZ, P0 ;  /* 0x000000ff0900720c */ /* 0x000fe20000705670 */
[----:B0-----:R-:W-:-:S06]  /*0170*/  ULEA UR4, UR5, UR4, 0x18 ;  /* 0x0000000405047291 */ /* 0x001fcc000f8ec0ff */
[----:B------:R-:W-:-:S05]  /*0180*/  LEA R5, R9, UR4, 0x2 ;  /* 0x0000000409057c11 */ /* 0x000fca000f8e10ff */
[----:B--2---:R0:W-:Y:S01]  /*0190*/  STS [R5], R0 ;  /* 0x0000000005007388 */ /* 0x0041e20000000800 */
[----:B------:R-:W-:Y:S06]  /*01a0*/  BAR.SYNC.DEFER_BLOCKING 0x0 ;  /* 0x0000000000007b1d */ /* 0x000fec0000010000 */
[----:B------:R-:W-:Y:S05]  /*01b0*/  @!P1 BRA `(.L_x_3) ;  /* 0x00000000002c9947 */ /* 0x000fea0003800000 */
.L_x_4:
[----:B------:R-:W-:-:S04]  /*01c0*/  SHF.R.U32.HI R8, RZ, 0x1, R4 ;  /* 0x00000001ff087819 */ /* 0x000fc80000011604 */
[----:B------:R-:W-:-:S13]  /*01d0*/  ISETP.GE.U32.AND P1, PT, R9, R8, PT ;  /* 0x000000080900720c */ /* 0x000fda0003f26070 */
[----:B0-----:R-:W-:Y:S01]  /*01e0*/  @!P1 IMAD R0, R8, 0x4, R5 ;  /* 0x0000000408009824 */ /* 0x001fe200078e0205 */
[----:B------:R-:W-:Y:S05]  /*01f0*/  @!P1 LDS R3, [R5] ;  /* 0x0000000005039984 */ /* 0x000fea0000000800 */
[----:B------:R-:W0:Y:S02]  /*0200*/  @!P1 LDS R0, [R0] ;  /* 0x0000000000009984 */ /* 0x000e240000000800 */
[----:B0-----:R-:W-:-:S05]  /*0210*/  @!P1 FADD R2, R0, R3 ;  /* 0x0000000300029221 */ /* 0x001fca0000000000 */
[----:B------:R1:W-:Y:S01]  /*0220*/  @!P1 STS [R5], R2 ;  /* 0x0000000205009388 */ /* 0x0003e20000000800 */
[----:B------:R-:W-:Y:S01]  /*0230*/  BAR.SYNC.DEFER_BLOCKING 0x0 ;  /* 0x0000000000007b1d */ /* 0x000fe20000010000 */
[----:B------:R-:W-:Y:S01]  /*0240*/  ISETP.GT.U32.AND P1, PT, R4, 0x3, PT ;  /* 0x000000030400780c */ /* 0x000fe20003f24070 */
[----:B------:R-:W-:-:S12]  /*0250*/  IMAD.MOV.U32 R4, RZ, RZ, R8 ;  /* 0x000000ffff047224 */ /* 0x000fd800078e0008 */
[----:B-1----:R-:W-:Y:S05]  /*0260*/  @P1 BRA `(.L_x_4) ;  /* 0xfffffffc00d41947 */ /* 0x002fea000383ffff */
.L_x_3:
[----:B------:R-:W-:Y:S05]  /*0270*/  @P0 EXIT ;  /* 0x000000000000094d */ /* 0x000fea0003800000 */
[----:B------:R-:W1:Y:S01]  /*0280*/  S2UR UR5, SR_CgaCtaId ;  /* 0x00000000000579c3 */ /* 0x000e620000008800 */
[----:B------:R-:W-:Y:S01]  /*0290*/  UMOV UR4, 0x400 ;  /* 0x0000040000047882 */ /* 0x000fe20000000000 */
[----:B------:R-:W-:-:S06]  /*02a0*/  IMAD R7, R7, R6, UR8 ;  /* 0x0000000807077e24 */ /* 0x000fcc000f8e0206 */
[----:B------:R-:W2:Y:S01]  /*02b0*/  LDC.64 R2, c[0x0][0x388] ;  /* 0x0000e200ff027b82 */ /* 0x000ea20000000a00 */
[----:B-1----:R-:W-:Y:S01]  /*02c0*/  ULEA UR4, UR5, UR4, 0x18 ;  /* 0x0000000405047291 */ /* 0x002fe2000f8ec0ff */
[----:B--2---:R-:W-:-:S08]  /*02d0*/  IMAD.WIDE.U32 R2, R7, 0x4, R2 ;  /* 0x0000000407027825 */ /* 0x004fd000078e0002 */
[----:B0-----:R-:W0:Y:S04]  /*02e0*/  LDS R5, [UR4] ;  /* 0x00000004ff057984 */ /* 0x001e280008000800 */
[----:B0-----:R-:W-:Y:S01]  /*02f0*/  STG.E desc[UR6][R2.64], R5 ;  /* 0x0000000502007986 */ /* 0x001fe2000c101906 */
[----:B------:R-:W-:Y:S05]  /*0300*/  EXIT ;  /* 0x000000000000794d */ /* 0x000fea0003800000 */
.L_x_5:
        /* <DEDUP_REMOVED lines=15> */
.L_x_44:


//--------------------- .text._Z19puzzle12_prefix_sumPKfPfi --------------------------
	.section	.text._Z19puzzle12_prefix_sumPKfPfi,"ax",@progbits
	.align	128
        .global         _Z19puzzle12_prefix_sumPKfPfi
        .type           _Z19puzzle12_prefix_sumPKfPfi,@function
        .size           _Z19puzzle12_prefix_sumPKfPfi,(.L_x_45 - _Z19puzzle12_prefix_sumPKfPfi)
        .other          _Z19puzzle12_prefix_sumPKfPfi,@"STO_CUDA_ENTRY STV_DEFAULT"
_Z19puzzle12_prefix_sumPKfPfi:
.text._Z19puzzle12_prefix_sumPKfPfi:
[----:B------:R-:W-:Y:S01]  /*0000*/  LDC R1, c[0x0][0x37c] ;  /* 0x0000df00ff017b82 */ /* 0x000fe20000000800 */
[----:B------:R-:W0:Y:S07]  /*0010*/  S2R R7, SR_CTAID.X ;  /* 0x0000000000077919 */ /* 0x000e2e0000002500 */
[----:B------:R-:W0:Y:S01]  /*0020*/  LDC R9, c[0x0][0x360] ;  /* 0x0000d800ff097b82 */ /* 0x000e220000000800 */
[----:B------:R-:W1:Y:S01]  /*0030*/  LDCU.64 UR6, c[0x0][0x358] ;  /* 0x00006b00ff0677ac */ /* 0x000e620008000a00 */
[----:B------:R-:W2:Y:S06]  /*0040*/  S2R R11, SR_TID.X ;  /* 0x00000000000b7919 */ /* 0x000eac0000002100 */
[----:B------:R-:W3:Y:S01]  /*0050*/  LDC R3, c[0x0][0x390] ;  /* 0x0000e400ff037b82 */ /* 0x000ee20000000800 */
[----:B0-----:R-:W-:-:S04]  /*0060*/  IMAD R0, R7, R9, RZ ;  /* 0x0000000907007224 */ /* 0x001fc800078e02ff */
[----:B---3--:R-:W-:-:S05]  /*0070*/  IMAD.IADD R2, R3, 0x1, -R0 ;  /* 0x0000000103027824 */ /* 0x008fca00078e0a00 */
[----:B------:R-:W-:Y:S02]  /*0080*/  ISETP.GT.U32.AND P0, PT, R2, R9, PT ;  /* 0x000000090200720c */ /* 0x000fe40003f04070 */
[----:B------:R-:W-:-:S04]  /*0090*/  VIMNMX R2, PT, PT, RZ, R2, !PT ;  /* 0x00000002ff027248 */ /* 0x000fc80007fe0100 */
[----:B------:R-:W-:-:S04]  /*00a0*/  SEL R4, R9, R2, P0 ;  /* 0x0000000209047207 */ /* 0x000fc80000000000 */
[----:B--2---:R-:W-:-:S13]  /*00b0*/  ISETP.GE.U32.AND P1, PT, R11, R4, PT ;  /* 0x000000040b00720c */ /* 0x004fda0003f26070 */
[----:B------:R-:W0:Y:S01]  /*00c0*/  @!P1 LDC.64 R2, c[0x0][0x380] ;  /* 0x0000e000ff029b82 */ /* 0x000e220000000a00 */
[----:B------:R-:W-:-:S04]  /*00d0*/  @!P1 IMAD.IADD R5, R0, 0x1, R11 ;  /* 0x0000000100059824 */ /* 0x000fc800078e020b */
[----:B0-----:R-:W-:-:S06]  /*00e0*/  @!P1 IMAD.WIDE R2, R5, 0x4, R2 ;  /* 0x0000000405029825 */ /* 0x001fcc00078e0202 */
[----:B-1----:R-:W2:Y:S01]  /*00f0*/  @!P1 LDG.E.CONSTANT R3, desc[UR6][R2.64] ;  /* 0x0000000602039981 */ /* 0x002ea2000c1e9900 */
[----:B------:R-:W0:Y:S01]  /*0100*/  S2UR UR5, SR_CgaCtaId ;  /* 0x00000000000579c3 */ /* 0x000e220000008800 */
[----:B------:R-:W-:Y:S01]  /*0110*/  UMOV UR4, 0x400 ;  /* 0x0000040000047882 */ /* 0x000fe20000000000 */
[----:B------:R-:W-:Y:S01]  /*0120*/  VIADD R0, R4, 0xffffffff ;  /* 0xffffffff04007836 */ /* 0x000fe20000000000 */
[----:B------:R-:W-:-:S04]  /*0130*/  ISETP.GE.U32.AND P2, PT, R9, 0x2, PT ;  /* 0x000000020900780c */ /* 0x000fc80003f46070 */
[----:B------:R-:W-:-:S04]  /*0140*/  ISETP.NE.AND P0, PT, R11, R0, PT ;  /* 0x000000000b00720c */ /* 0x000fc80003f05270 */
[----:B------:R-:W-:Y:S01]  /*0150*/  ISETP.EQ.OR P0, PT, R4, RZ, P0 ;  /* 0x000000ff0400720c */ /* 0x000fe20000702670 */
[----:B0-----:R-:W-:-:S06]  /*0160*/  ULEA UR4, UR5, UR4, 0x18 ;  /* 0x0000000405047291 */ /* 0x001fcc000f8ec0ff */
[----:B------:R-:W-:-:S05]  /*0170*/  LEA R0, R11, UR4, 0x2 ;  /* 0x000000040b007c11 */ /* 0x000fca000f8e10ff */
[----:B--2---:R0:W-:Y:S04]  /*0180*/  @!P1 STS [R0], R3 ;  /* 0x0000000300009388 */ /* 0x0041e80000000800 */
[----:B------:R0:W-:Y:S01]  /*0190*/  @P1 STS [R0], RZ ;  /* 0x000000ff00001388 */ /* 0x0001e20000000800 */
[----:B------:R-:W-:Y:S06]  /*01a0*/  BAR.SYNC.DEFER_BLOCKING 0x0 ;  /* 0x0000000000007b1d */ /* 0x000fec0000010000 */
[----:B------:R-:W-:Y:S05]  /*01b0*/  @!P2 BRA `(.L_x_6) ;  /* 0x000000000040a947 */ /* 0x000fea0003800000 */
[----:B------:R-:W-:Y:S01]  /*01c0*/  ISETP.GE.U32.AND P2, PT, R11, R4, PT ;  /* 0x000000040b00720c */ /* 0x000fe20003f46070 */
[----:B------:R-:W-:-:S12]  /*01d0*/  UMOV UR5, 0x1 ;  /* 0x0000000100057882 */ /* 0x000fd80000000000 */
.L_x_7:
[----:B------:R-:W-:Y:S01]  /*01e0*/  ISETP.GE.U32.AND P1, PT, R11, UR5, PT ;  /* 0x000000050b007c0c */ /* 0x000fe2000bf26070 */
[----:B------:R-:W-:-:S03]  /*01f0*/  IMAD.MOV.U32 R2, RZ, RZ, RZ ;  /* 0x000000ffff027224 */ /* 0x000fc600078e00ff */
[----:B------:R-:W-:-:S13]  /*0200*/  ISETP.GE.U32.OR P1, PT, R11, R4, !P1 ;  /* 0x000000040b00720c */ /* 0x000fda0004f26470 */
[----:B0-----:R-:W-:Y:S01]  /*0210*/  @!P1 VIADD R3, R11, -UR5 ;  /* 0x800000050b039c36 */ /* 0x001fe20008000000 */
[----:B------:R-:W-:-:S04]  /*0220*/  USHF.L.U32 UR5, UR5, 0x1, URZ ;  /* 0x0000000105057899 */ /* 0x000fc800080006ff */
[----:B------:R-:W-:-:S05]  /*0230*/  @!P1 LEA R3, R3, UR4, 0x2 ;  /* 0x0000000403039c11 */ /* 0x000fca000f8e10ff */
[----:B------:R-:W-:Y:S01]  /*0240*/  @!P1 LDS R2, [R3] ;  /* 0x0000000003029984 */ /* 0x000fe20000000800 */
[----:B------:R-:W-:Y:S01]  /*0250*/  BAR.SYNC.DEFER_BLOCKING 0x0 ;  /* 0x0000000000007b1d */ /* 0x000fe20000010000 */
[----:B------:R-:W-:-:S05]  /*0260*/  ISETP.LE.U32.AND P1, PT, R9, UR5, PT ;  /* 0x0000000509007c0c */ /* 0x000fca000bf23070 */
[----:B-1----:R-:W0:Y:S02]  /*0270*/  @!P2 LDS R5, [R0] ;  /* 0x000000000005a984 */ /* 0x002e240000000800 */
[----:B0-----:R-:W-:-:S05]  /*0280*/  @!P2 FADD R5, R5, R2 ;  /* 0x000000020505a221 */ /* 0x001fca0000000000 */
[----:B------:R1:W-:Y:S01]  /*0290*/  @!P2 STS [R0], R5 ;  /* 0x000000050000a388 */ /* 0x0003e20000000800 */
[----:B------:R-:W-:Y:S06]  /*02a0*/  BAR.SYNC.DEFER_BLOCKING 0x0 ;  /* 0x0000000000007b1d */ /* 0x000fec0000010000 */
[----:B------:R-:W-:Y:S05]  /*02b0*/  @!P1 BRA `(.L_x_7) ;  /* 0xfffffffc00c89947 */ /* 0x000fea000383ffff */
.L_x_6:
[----:B------:R-:W-:Y:S05]  /*02c0*/  @P0 EXIT ;  /* 0x000000000000094d */ /* 0x000fea0003800000 */
[----:B-1----:R-:W1:Y:S01]  /*02d0*/  LDS R5, [R0] ;  /* 0x0000000000057984 */ /* 0x002e620000000800 */
[----:B0-----:R-:W0:Y:S02]  /*02e0*/  LDC.64 R2, c[0x0][0x388] ;  /* 0x0000e200ff027b82 */ /* 0x001e240000000a00 */
[----:B0-----:R-:W-:-:S05]  /*02f0*/  IMAD.WIDE.U32 R2, R7, 0x4, R2 ;  /* 0x0000000407027825 */ /* 0x001fca00078e0002 */
[----:B-1----:R-:W-:Y:S01]  /*0300*/  STG.E desc[UR6][R2.64], R5 ;  /* 0x0000000502007986 */ /* 0x002fe2000c101906 */
[----:B------:R-:W-:Y:S05]  /*0310*/  EXIT ;  /* 0x000000000000794d */ /* 0x000fea0003800000 */
.L_x_8:
        /* <DEDUP_REMOVED lines=14> */
.L_x_45:


//--------------------- .text._Z15puzzle11_conv1dPKfS0_Pfii --------------------------
	.section	.text._Z15puzzle11_conv1dPKfS0_Pfii,"ax",@progbits
	.align	128
        .global         _Z15puzzle11_conv1dPKfS0_Pfii
        .type           _Z15puzzle11_conv1dPKfS0_Pfii,@function
        .size           _Z15puzzle11_conv1dPKfS0_Pfii,(.L_x_46 - _Z15puzzle11_conv1dPKfS0_Pfii)
        .other          _Z15puzzle11_conv1dPKfS0_Pfii,@"STO_CUDA_ENTRY STV_DEFAULT"
_Z15puzzle11_conv1dPKfS0_Pfii:
.text._Z15puzzle11_conv1dPKfS0_Pfii:
[----:B------:R-:W-:Y:S01]  /*0000*/  LDC R1, c[0x0][0x37c] ;  /* 0x0000df00ff017b82 */ /* 0x000fe20000000800 */
[----:B------:R-:W0:Y:S07]  /*0010*/  S2R R0, SR_TID.X ;  /* 0x0000000000007919 */ /* 0x000e2e0000002100 */
[----:B------:R-:W0:Y:S01]  /*0020*/  S2UR UR4, SR_CTAID.X ;  /* 0x00000000000479c3 */ /* 0x000e220000002500 */
[----:B------:R-:W1:Y:S01]  /*0030*/  LDCU UR6, c[0x0][0x398] ;  /* 0x00007300ff0677ac */ /* 0x000e620008000800 */
[----:B------:R-:W2:Y:S06]  /*0040*/  LDCU.64 UR10, c[0x0][0x358] ;  /* 0x00006b00ff0a77ac */ /* 0x000eac0008000a00 */
[----:B------:R-:W0:Y:S01]  /*0050*/  LDC R11, c[0x0][0x360] ;  /* 0x0000d800ff0b7b82 */ /* 0x000e220000000800 */
[----:B------:R-:W3:Y:S01]  /*0060*/  LDCU UR9, c[0x0][0x39c] ;  /* 0x00007380ff0977ac */ /* 0x000ee20008000800 */
[----:B0-----:R-:W-:-:S05]  /*0070*/  IMAD R4, R11, UR4, R0 ;  /* 0x000000040b047c24 */ /* 0x001fca000f8e0200 */
[----:B-1----:R-:W-:-:S13]  /*0080*/  ISETP.GE.AND P0, PT, R4, UR6, PT ;  /* 0x0000000604007c0c */ /* 0x002fda000bf06270 */
[----:B------:R-:W0:Y:S02]  /*0090*/  @!P0 LDC.64 R2, c[0x0][0x380] ;  /* 0x0000e000ff028b82 */ /* 0x000e240000000a00 */
[----:B0-----:R-:W-:-:S06]  /*00a0*/  @!P0 IMAD.WIDE R2, R4, 0x4, R2 ;  /* 0x0000000404028825 */ /* 0x001fcc00078e0202 */
[----:B--2---:R-:W2:Y:S01]  /*00b0*/  @!P0 LDG.E.CONSTANT R2, desc[UR10][R2.64] ;  /* 0x0000000a02028981 */ /* 0x004ea2000c1e9900 */
[----:B------:R-:W0:Y:S01]  /*00c0*/  S2UR UR5, SR_CgaCtaId ;  /* 0x00000000000579c3 */ /* 0x000e220000008800 */
[----:B------:R-:W-:Y:S01]  /*00d0*/  UMOV UR4, 0x400 ;  /* 0x0000040000047882 */ /* 0x000fe20000000000 */
[----:B------:R-:W-:Y:S01]  /*00e0*/  BSSY.RECONVERGENT B0, `(.L_x_9) ;  /* 0x0000017000007945 */ /* 0x000fe20003800200 */
[----:B0-----:R-:W-:-:S06]  /*00f0*/  ULEA UR4, UR5, UR4, 0x18 ;  /* 0x0000000405047291 */ /* 0x001fcc000f8ec0ff */
[----:B------:R-:W-:-:S04]  /*0100*/  @!P0 MOV R5, UR4 ;  /* 0x0000000400058c02 */ /* 0x000fc80008000f00 */
[----:B------:R-:W-:Y:S02]  /*0110*/  @!P0 LEA R9, R0, R5, 0x2 ;  /* 0x0000000500098211 */ /* 0x000fe400078e10ff */
[----:B------:R-:W-:Y:S01]  /*0120*/  @P0 MOV R5, UR4 ;  /* 0x0000000400050c02 */ /* 0x000fe20008000f00 */
[----:B---3--:R-:W-:-:S06]  /*0130*/  UIADD3 UR4, UPT, UPT, UR9, -0x1, URZ ;  /* 0xffffffff09047890 */ /* 0x008fcc000fffe0ff */
[C---:B------:R-:W-:Y:S01]  /*0140*/  ISETP.GE.AND P1, PT, R0.reuse, UR4, PT ;  /* 0x0000000400007c0c */ /* 0x040fe2000bf26270 */
[----:B--2---:R0:W-:Y:S01]  /*0150*/  @!P0 STS [R9], R2 ;  /* 0x0000000209008388 */ /* 0x0041e20000000800 */
[----:B------:R-:W-:-:S05]  /*0160*/  @P0 LEA R9, R0, R5, 0x2 ;  /* 0x0000000500090211 */ /* 0x000fca00078e10ff */
[----:B------:R0:W-:Y:S06]  /*0170*/  @P0 STS [R9], RZ ;  /* 0x000000ff09000388 */ /* 0x0001ec0000000800 */
[----:B------:R-:W-:Y:S05]  /*0180*/  @P1 BRA `(.L_x_10) ;  /* 0x0000000000301947 */ /* 0x000fea0003800000 */
[----:B------:R-:W-:Y:S01]  /*0190*/  IADD3 R7, PT, PT, R4, R11, RZ ;  /* 0x0000000b04077210 */ /* 0x000fe20007ffe0ff */
[----:B------:R-:W-:Y:S01]  /*01a0*/  BSSY.RECONVERGENT B1, `(.L_x_11) ;  /* 0x0000009000017945 */ /* 0x000fe20003800200 */
[----:B0-----:R-:W-:Y:S02]  /*01b0*/  IADD3 R2, PT, PT, R11, R0, RZ ;  /* 0x000000000b027210 */ /* 0x001fe40007ffe0ff */
[----:B------:R-:W-:Y:S02]  /*01c0*/  ISETP.GE.AND P1, PT, R7, UR6, PT ;  /* 0x0000000607007c0c */ /* 0x000fe4000bf26270 */
[----:B------:R-:W-:Y:S01]  /*01d0*/  LEA R11, R2, R5, 0x2 ;  /* 0x00000005020b7211 */ /* 0x000fe200078e10ff */
[----:B------:R-:W-:-:S10]  /*01e0*/  HFMA2 R2, -RZ, RZ, 0, 0 ;  /* 0x00000000ff027431 */ /* 0x000fd400000001ff */
[----:B------:R-:W-:Y:S05]  /*01f0*/  @P1 BRA `(.L_x_12) ;  /* 0x00000000000c1947 */ /* 0x000fea0003800000 */
[----:B------:R-:W0:Y:S02]  /*0200*/  LDC.64 R2, c[0x0][0x380] ;  /* 0x0000e000ff027b82 */ /* 0x000e240000000a00 */
[----:B0-----:R-:W-:-:S06]  /*0210*/  IMAD.WIDE R2, R7, 0x4, R2 ;  /* 0x0000000407027825 */ /* 0x001fcc00078e0202 */
[----:B------:R0:W5:Y:S02]  /*0220*/  LDG.E.CONSTANT R2, desc[UR10][R2.64] ;  /* 0x0000000a02027981 */ /* 0x000164000c1e9900 */
.L_x_12:
[----:B------:R-:W-:Y:S05]  /*0230*/  BSYNC.RECONVERGENT B1 ;  /* 0x0000000000017941 */ /* 0x000fea0003800200 */
.L_x_11:
[----:B-----5:R1:W-:Y:S02]  /*0240*/  STS [R11], R2 ;  /* 0x000000020b007388 */ /* 0x0203e40000000800 */
.L_x_10:
[----:B------:R-:W-:Y:S05]  /*0250*/  BSYNC.RECONVERGENT B0 ;  /* 0x0000000000007941 */ /* 0x000fea0003800200 */
.L_x_9:
[----:B------:R-:W-:Y:S06]  /*0260*/  BAR.SYNC.DEFER_BLOCKING 0x0 ;  /* 0x0000000000007b1d */ /* 0x000fec0000010000 */
[----:B------:R-:W-:Y:S05]  /*0270*/  @P0 EXIT ;  /* 0x000000000000094d */ /* 0x000fea0003800000 */
[----:B------:R-:W-:Y:S01]  /*0280*/  UISETP.GE.AND UP0, UPT, UR9, 0x1, UPT ;  /* 0x000000010900788c */ /* 0x000fe2000bf06270 */
[----:B------:R-:W-:-:S08]  /*0290*/  MOV R19, RZ ;  /* 0x000000ff00137202 */ /* 0x000fd00000000f00 */
[----:B------:R-:W-:Y:S05]  /*02a0*/  BRA.U !UP0, `(.L_x_13) ;  /* 0x00000009083c7547 */ /* 0x000fea000b800000 */
[----:B------:R-:W-:Y:S01]  /*02b0*/  UISETP.GE.U32.AND UP1, UPT, UR9, 0x10, UPT ;  /* 0x000000100900788c */ /* 0x000fe2000bf26070 */
[----:B------:R-:W-:Y:S01]  /*02c0*/  HFMA2 R19, -RZ, RZ, 0, 0 ;  /* 0x00000000ff137431 */ /* 0x000fe200000001ff */
[----:B------:R-:W-:Y:S01]  /*02d0*/  ULOP3.LUT UR6, UR9, 0xf, URZ, 0xc0, !UPT ;  /* 0x0000000f09067892 */ /* 0x000fe2000f8ec0ff */
[----:B------:R-:W-:-:S03]  /*02e0*/  MOV R7, RZ ;  /* 0x000000ff00077202 */ /* 0x000fc60000000f00 */
[----:B------:R-:W-:-:S03]  /*02f0*/  UISETP.NE.AND UP0, UPT, UR6, URZ, UPT ;  /* 0x000000ff0600728c */ /* 0x000fc6000bf05270 */
[----:B------:R-:W-:Y:S08]  /*0300*/  BRA.U !UP1, `(.L_x_14) ;  /* 0x0000000509007547 */ /* 0x000ff0000b800000 */
[----:B------:R-:W2:Y:S01]  /*0310*/  LDCU.64 UR4, c[0x0][0x388] ;  /* 0x00007100ff0477ac */ /* 0x000ea20008000a00 */
[----:B------:R-:W-:Y:S02]  /*0320*/  IADD3 R6, PT, PT, R9, 0x20, RZ ;  /* 0x0000002009067810 */ /* 0x000fe40007ffe0ff */
[----:B------:R-:W-:Y:S01]  /*0330*/  MOV R19, RZ ;  /* 0x000000ff00137202 */ /* 0x000fe20000000f00 */
[----:B------:R-:W-:-:S04]  /*0340*/  ULOP3.LUT UR7, UR9, 0x7ffffff0, URZ, 0xc0, !UPT ;  /* 0x7ffffff009077892 */ /* 0x000fc8000f8ec0ff */
[----:B------:R-:W-:Y:S02]  /*0350*/  UIADD3 UR8, UPT, UPT, -UR7, URZ, URZ ;  /* 0x000000ff07087290 */ /* 0x000fe4000fffe1ff */
[----:B------:R-:W-:Y:S01]  /*0360*/  MOV R7, UR7 ;  /* 0x0000000700077c02 */ /* 0x000fe20008000f00 */
[----:B--2---:R-:W-:-:S04]  /*0370*/  UIADD3 UR4, UP1, UPT, UR4, 0x20, URZ ;  /* 0x0000002004047890 */ /* 0x004fc8000ff3e0ff */
[----:B------:R-:W-:Y:S02]  /*0380*/  UIADD3.X UR5, UPT, UPT, URZ, UR5, URZ, UP1, !UPT ;  /* 0x00000005ff057290 */ /* 0x000fe40008ffe4ff */
[----:B01----:R-:W-:-:S04]  /*0390*/  MOV R2, UR4 ;  /* 0x0000000400027c02 */ /* 0x003fc80008000f00 */
[----:B------:R-:W-:-:S07]  /*03a0*/  MOV R3, UR5 ;  /* 0x0000000500037c02 */ /* 0x000fce0008000f00 */
.L_x_15:
[----:B------:R-:W2:Y:S04]  /*03b0*/  LDG.E.CONSTANT R23, desc[UR10][R2.64+-0x20] ;  /* 0xffffe00a02177981 */ /* 0x000ea8000c1e9900 */
[----:B------:R-:W3:Y:S04]  /*03c0*/  LDG.E.CONSTANT R27, desc[UR10][R2.64+-0x1c] ;  /* 0xffffe40a021b7981 */ /* 0x000ee8000c1e9900 */
[----:B------:R-:W4:Y:S04]  /*03d0*/  LDG.E.CONSTANT R21, desc[UR10][R2.64+-0x18] ;  /* 0xffffe80a02157981 */ /* 0x000f28000c1e9900 */
[----:B------:R-:W5:Y:S04]  /*03e0*/  LDG.E.CONSTANT R20, desc[UR10][R2.64+-0x14] ;  /* 0xffffec0a02147981 */ /* 0x000f68000c1e9900 */
        /* <DEDUP_REMOVED lines=11> */
[----:B------:R0:W5:Y:S01]  /*04a0*/  LDG.E.CONSTANT R9, desc[UR10][R2.64+0x1c] ;  /* 0x00001c0a02097981 */ /* 0x000162000c1e9900 */
[----:B------:R-:W-:-:S03]  /*04b0*/  UIADD3 UR8, UPT, UPT, UR8, 0x10, URZ ;  /* 0x0000001008087890 */ /* 0x000fc6000fffe0ff */
[----:B------:R-:W2:Y:S01]  /*04c0*/  LDS R24, [R6+-0x20] ;  /* 0xffffe00006187984 */ /* 0x000ea20000000800 */
[----:B------:R-:W-:-:S03]  /*04d0*/  UISETP.NE.AND UP1, UPT, UR8, URZ, UPT ;  /* 0x000000ff0800728c */ /* 0x000fc6000bf25270 */
[----:B------:R-:W3:Y:S01]  /*04e0*/  LDS R26, [R6+-0x1c] ;  /* 0xffffe400061a7984 */ /* 0x000ee20000000800 */
[----:B0-----:R-:W-:-:S03]  /*04f0*/  IADD3 R2, P0, PT, R2, 0x40, RZ ;  /* 0x0000004002027810 */ /* 0x001fc60007f1e0ff */
[----:B------:R-:W4:Y:S01]  /*0500*/  LDS R29, [R6+-0x18] ;  /* 0xffffe800061d7984 */ /* 0x000f220000000800 */
[----:B------:R-:W-:-:S03]  /*0510*/  IADD3.X R3, PT, PT, RZ, R3, RZ, P0, !PT ;  /* 0x00000003ff037210 */ /* 0x000fc600007fe4ff */
[----:B------:R-:W5:Y:S01]  /*0520*/  LDS R25, [R6+-0x14] ;  /* 0xffffec0006197984 */ /* 0x000f620000000800 */
[----:B--2---:R-:W-:-:S03]  /*0530*/  FFMA R23, R24, R23, R19 ;  /* 0x0000001718177223 */ /* 0x004fc60000000013 */
[----:B------:R-:W-:Y:S01]  /*0540*/  LDS R19, [R6+-0xc] ;  /* 0xfffff40006137984 */ /* 0x000fe20000000800 */
[----:B---3--:R-:W-:-:S03]  /*0550*/  FFMA R26, R26, R27, R23 ;  /* 0x0000001b1a1a7223 */ /* 0x008fc60000000017 */
[----:B------:R-:W0:Y:S01]  /*0560*/  LDS R27, [R6+-0x10] ;  /* 0xfffff000061b7984 */ /* 0x000e220000000800 */
[----:B----4-:R-:W-:-:S03]  /*0570*/  FFMA R26, R29, R21, R26 ;  /* 0x000000151d1a7223 */ /* 0x010fc6000000001a */
[----:B------:R-:W1:Y:S01]  /*0580*/  LDS R23, [R6+-0x8] ;  /* 0xfffff80006177984 */ /* 0x000e620000000800 */
[----:B-----5:R-:W-:-:S03]  /*0590*/  FFMA R26, R25, R20, R26 ;  /* 0x00000014191a7223 */ /* 0x020fc6000000001a */
[----:B------:R-:W2:Y:S04]  /*05a0*/  LDS R21, [R6+-0x4] ;  /* 0xfffffc0006157984 */ /* 0x000ea80000000800 */
[----:B------:R-:W3:Y:S04]  /*05b0*/  LDS R20, [R6] ;  /* 0x0000000006147984 */ /* 0x000ee80000000800 */
[----:B------:R-:W4:Y:S04]  /*05c0*/  LDS R25, [R6+0x4] ;  /* 0x0000040006197984 */ /* 0x000f280000000800 */
[----:B------:R-:W-:Y:S01]  /*05d0*/  LDS R24, [R6+0x10] ;  /* 0x0000100006187984 */ /* 0x000fe20000000800 */
[----:B0-----:R-:W-:-:S03]  /*05e0*/  FFMA R26, R27, R22, R26 ;  /* 0x000000161b1a7223 */ /* 0x001fc6000000001a */
[----:B------:R-:W0:Y:S01]  /*05f0*/  LDS R22, [R6+0x8] ;  /* 0x0000080006167984 */ /* 0x000e220000000800 */
[----:B------:R-:W-:-:S03]  /*0600*/  FFMA R26, R19, R18, R26 ;  /* 0x00000012131a7223 */ /* 0x000fc6000000001a */
[----:B------:R-:W5:Y:S01]  /*0610*/  LDS R27, [R6+0xc] ;  /* 0x00000c00061b7984 */ /* 0x000f620000000800 */
[----:B-1----:R-:W-:-:S03]  /*0620*/  FFMA R26, R23, R12, R26 ;  /* 0x0000000c171a7223 */ /* 0x002fc6000000001a */
[----:B------:R-:W1:Y:S01]  /*0630*/  LDS R18, [R6+0x14] ;  /* 0x0000140006127984 */ /* 0x000e620000000800 */
[----:B--2---:R-:W-:-:S03]  /*0640*/  FFMA R21, R21, R10, R26 ;  /* 0x0000000a15157223 */ /* 0x004fc6000000001a */
[----:B------:R-:W2:Y:S01]  /*0650*/  LDS R19, [R6+0x18] ;  /* 0x0000180006137984 */ /* 0x000ea20000000800 */
[----:B---3--:R-:W-:-:S03]  /*0660*/  FFMA R20, R20, R17, R21 ;  /* 0x0000001114147223 */ /* 0x008fc60000000015 */
[----:B------:R3:W2:Y:S01]  /*0670*/  LDS R12, [R6+0x1c] ;  /* 0x00001c00060c7984 */ /* 0x0006a20000000800 */
[----:B----4-:R-:W-:Y:S01]  /*0680*/  FFMA R25, R25, R16, R20 ;  /* 0x0000001019197223 */ /* 0x010fe20000000014 */
[----:B---3--:R-:W-:-:S03]  /*0690*/  IADD3 R6, PT, PT, R6, 0x40, RZ ;  /* 0x0000004006067810 */ /* 0x008fc60007ffe0ff */
[----:B0-----:R-:W-:-:S04]  /*06a0*/  FFMA R22, R22, R15, R25 ;  /* 0x0000000f16167223 */ /* 0x001fc80000000019 */
[----:B-----5:R-:W-:-:S04]  /*06b0*/  FFMA R27, R27, R14, R22 ;  /* 0x0000000e1b1b7223 */ /* 0x020fc80000000016 */
[----:B------:R-:W-:-:S04]  /*06c0*/  FFMA R13, R24, R13, R27 ;  /* 0x0000000d180d7223 */ /* 0x000fc8000000001b */
[----:B-1----:R-:W-:-:S04]  /*06d0*/  FFMA R18, R18, R11, R13 ;  /* 0x0000000b12127223 */ /* 0x002fc8000000000d */
[----:B--2---:R-:W-:-:S04]  /*06e0*/  FFMA R19, R19, R8, R18 ;  /* 0x0000000813137223 */ /* 0x004fc80000000012 */
[----:B------:R-:W-:Y:S01]  /*06f0*/  FFMA R19, R12, R9, R19 ;  /* 0x000000090c137223 */ /* 0x000fe20000000013 */
[----:B------:R-:W-:Y:S06]  /*0700*/  BRA.U UP1, `(.L_x_15) ;  /* 0xfffffffd01287547 */ /* 0x000fec000b83ffff */
.L_x_14:
[----:B------:R-:W-:Y:S05]  /*0710*/  BRA.U !UP0, `(.L_x_13) ;  /* 0x0000000508207547 */ /* 0x000fea000b800000 */
[----:B------:R-:W-:Y:S02]  /*0720*/  UISETP.GE.U32.AND UP0, UPT, UR6, 0x8, UPT ;  /* 0x000000080600788c */ /* 0x000fe4000bf06070 */
[----:B------:R-:W-:-:S04]  /*0730*/  ULOP3.LUT UR5, UR9, 0x7, URZ, 0xc0, !UPT ;  /* 0x0000000709057892 */ /* 0x000fc8000f8ec0ff */
[----:B------:R-:W-:-:S03]  /*0740*/  UISETP.NE.AND UP1, UPT, UR5, URZ, UPT ;  /* 0x000000ff0500728c */ /* 0x000fc6000bf25270 */
[----:B------:R-:W-:Y:S08]  /*0750*/  BRA.U !UP0, `(.L_x_16) ;  /* 0x0000000108747547 */ /* 0x000ff0000b800000 */
[----:B0-----:R-:W0:Y:S02]  /*0760*/  LDC.64 R8, c[0x0][0x388] ;  /* 0x0000e200ff087b82 */ /* 0x001e240000000a00 */
[----:B0-----:R-:W-:-:S05]  /*0770*/  IMAD.WIDE.U32 R8, R7, 0x4, R8 ;  /* 0x0000000407087825 */ /* 0x001fca00078e0008 */
[----:B-1----:R-:W2:Y:S04]  /*0780*/  LDG.E.CONSTANT R11, desc[UR10][R8.64] ;  /* 0x0000000a080b7981 */ /* 0x002ea8000c1e9900 */
[----:B------:R-:W3:Y:S04]  /*0790*/  LDG.E.CONSTANT R13, desc[UR10][R8.64+0x4] ;  /* 0x0000040a080d7981 */ /* 0x000ee8000c1e9900 */
[----:B------:R-:W4:Y:S04]  /*07a0*/  LDG.E.CONSTANT R15, desc[UR10][R8.64+0x8] ;  /* 0x0000080a080f7981 */ /* 0x000f28000c1e9900 */
[----:B------:R-:W5:Y:S04]  /*07b0*/  LDG.E.CONSTANT R17, desc[UR10][R8.64+0xc] ;  /* 0x00000c0a08117981 */ /* 0x000f68000c1e9900 */
[----:B------:R-:W5:Y:S04]  /*07c0*/  LDG.E.CONSTANT R21, desc[UR10][R8.64+0x10] ;  /* 0x0000100a08157981 */ /* 0x000f68000c1e9900 */
[----:B------:R-:W5:Y:S04]  /*07d0*/  LDG.E.CONSTANT R6, desc[UR10][R8.64+0x14] ;  /* 0x0000140a08067981 */ /* 0x000f68000c1e9900 */
[----:B------:R-:W5:Y:S04]  /*07e0*/  LDG.E.CONSTANT R2, desc[UR10][R8.64+0x18] ;  /* 0x0000180a08027981 */ /* 0x000f68000c1e9900 */
[----:B------:R-:W5:Y:S01]  /*07f0*/  LDG.E.CONSTANT R3, desc[UR10][R8.64+0x1c] ;  /* 0x00001c0a08037981 */ /* 0x000f62000c1e9900 */
[----:B------:R-:W-:-:S02]  /*0800*/  IADD3 R10, PT, PT, R7, R0, RZ ;  /* 0x00000000070a7210 */ /* 0x000fc40007ffe0ff */
[----:B------:R-:W-:Y:S02]  /*0810*/  IADD3 R7, PT, PT, R7, 0x8, RZ ;  /* 0x0000000807077810 */ /* 0x000fe40007ffe0ff */
[----:B------:R-:W-:-:S05]  /*0820*/  LEA R10, R10, R5, 0x2 ;  /* 0x000000050a0a7211 */ /* 0x000fca00078e10ff */
[----:B------:R-:W2:Y:S04]  /*0830*/  LDS R12, [R10] ;  /* 0x000000000a0c7984 */ /* 0x000ea80000000800 */
[----:B------:R-:W3:Y:S04]  /*0840*/  LDS R14, [R10+0x4] ;  /* 0x000004000a0e7984 */ /* 0x000ee80000000800 */
[----:B------:R-:W4:Y:S04]  /*0850*/  LDS R16, [R10+0x8] ;  /* 0x000008000a107984 */ /* 0x000f280000000800 */
[----:B------:R-:W5:Y:S04]  /*0860*/  LDS R18, [R10+0xc] ;  /* 0x00000c000a127984 */ /* 0x000f680000000800 */
[----:B------:R-:W0:Y:S04]  /*0870*/  LDS R20, [R10+0x10] ;  /* 0x000010000a147984 */ /* 0x000e280000000800 */
[----:B------:R-:W1:Y:S04]  /*0880*/  LDS R22, [R10+0x14] ;  /* 0x000014000a167984 */ /* 0x000e680000000800 */
[----:B------:R-:W1:Y:S04]  /*0890*/  LDS R24, [R10+0x18] ;  /* 0x000018000a187984 */ /* 0x000e680000000800 */
[----:B------:R-:W1:Y:S01]  /*08a0*/  LDS R23, [R10+0x1c] ;  /* 0x00001c000a177984 */ /* 0x000e620000000800 */
[----:B--2---:R-:W-:-:S04]  /*08b0*/  FFMA R11, R12, R11, R19 ;  /* 0x0000000b0c0b7223 */ /* 0x004fc80000000013 */
[----:B---3--:R-:W-:-:S04]  /*08c0*/  FFMA R11, R14, R13, R11 ;  /* 0x0000000d0e0b7223 */ /* 0x008fc8000000000b */
[----:B----4-:R-:W-:-:S04]  /*08d0*/  FFMA R11, R16, R15, R11 ;  /* 0x0000000f100b7223 */ /* 0x010fc8000000000b */
[----:B-----5:R-:W-:-:S04]  /*08e0*/  FFMA R11, R18, R17, R11 ;  /* 0x00000011120b7223 */ /* 0x020fc8000000000b */
[----:B0-----:R-:W-:-:S04]  /*08f0*/  FFMA R11, R20, R21, R11 ;  /* 0x00000015140b7223 */ /* 0x001fc8000000000b */
[----:B-1----:R-:W-:-:S04]  /*0900*/  FFMA R11, R22, R6, R11 ;  /* 0x00000006160b7223 */ /* 0x002fc8000000000b */
[----:B------:R-:W-:-:S04]  /*0910*/  FFMA R2, R24, R2, R11 ;  /* 0x0000000218027223 */ /* 0x000fc8000000000b */
[----:B------:R-:W-:-:S07]  /*0920*/  FFMA R19, R23, R3, R2 ;  /* 0x0000000317137223 */ /* 0x000fce0000000002 */
.L_x_16:
[----:B------:R-:W-:Y:S05]  /*0930*/  BRA.U !UP1, `(.L_x_13) ;  /* 0x0000000109987547 */ /* 0x000fea000b800000 */
[----:B------:R-:W-:Y:S02]  /*0940*/  UISETP.GE.U32.AND UP0, UPT, UR5, 0x4, UPT ;  /* 0x000000040500788c */ /* 0x000fe4000bf06070 */
[----:B------:R-:W-:-:S04]  /*0950*/  ULOP3.LUT UR4, UR9, 0x3, URZ, 0xc0, !UPT ;  /* 0x0000000309047892 */ /* 0x000fc8000f8ec0ff */
[----:B------:R-:W-:-:S03]  /*0960*/  UISETP.NE.AND UP1, UPT, UR4, URZ, UPT ;  /* 0x000000ff0400728c */ /* 0x000fc6000bf25270 */
[----:B------:R-:W-:Y:S08]  /*0970*/  BRA.U !UP0, `(.L_x_17) ;  /* 0x0000000108447547 */ /* 0x000ff0000b800000 */
[----:B01----:R-:W0:Y:S02]  /*0980*/  LDC.64 R2, c[0x0][0x388] ;  /* 0x0000e200ff027b82 */ /* 0x003e240000000a00 */
[----:B0-----:R-:W-:-:S05]  /*0990*/  IMAD.WIDE.U32 R2, R7, 0x4, R2 ;  /* 0x0000000407027825 */ /* 0x001fca00078e0002 */
[----:B------:R-:W2:Y:S04]  /*09a0*/  LDG.E.CONSTANT R9, desc[UR10][R2.64] ;  /* 0x0000000a02097981 */ /* 0x000ea8000c1e9900 */
[----:B------:R-:W3:Y:S04]  /*09b0*/  LDG.E.CONSTANT R10, desc[UR10][R2.64+0x4] ;  /* 0x0000040a020a7981 */ /* 0x000ee8000c1e9900 */
[----:B------:R-:W4:Y:S04]  /*09c0*/  LDG.E.CONSTANT R12, desc[UR10][R2.64+0x8] ;  /* 0x0000080a020c7981 */ /* 0x000f28000c1e9900 */
[----:B------:R-:W5:Y:S01]  /*09d0*/  LDG.E.CONSTANT R14, desc[UR10][R2.64+0xc] ;  /* 0x00000c0a020e7981 */ /* 0x000f62000c1e9900 */
[----:B------:R-:W-:-:S02]  /*09e0*/  IADD3 R6, PT, PT, R7, R0, RZ ;  /* 0x0000000007067210 */ /* 0x000fc40007ffe0ff */
[----:B------:R-:W-:Y:S02]  /*09f0*/  IADD3 R7, PT, PT, R7, 0x4, RZ ;  /* 0x0000000407077810 */ /* 0x000fe40007ffe0ff */
[----:B------:R-:W-:-:S05]  /*0a00*/  LEA R6, R6, R5, 0x2 ;  /* 0x0000000506067211 */ /* 0x000fca00078e10ff */
[----:B------:R-:W2:Y:S04]  /*0a10*/  LDS R8, [R6] ;  /* 0x0000000006087984 */ /* 0x000ea80000000800 */
[----:B------:R-:W3:Y:S04]  /*0a20*/  LDS R11, [R6+0x4] ;  /* 0x00000400060b7984 */ /* 0x000ee80000000800 */
[----:B------:R-:W4:Y:S04]  /*0a30*/  LDS R13, [R6+0x8] ;  /* 0x00000800060d7984 */ /* 0x000f280000000800 */
[----:B------:R-:W5:Y:S01]  /*0a40*/  LDS R15, [R6+0xc] ;  /* 0x00000c00060f7984 */ /* 0x000f620000000800 */
[----:B--2---:R-:W-:-:S04]  /*0a50*/  FFMA R8, R8, R9, R19 ;  /* 0x0000000908087223 */ /* 0x004fc80000000013 */
[----:B---3--:R-:W-:-:S04]  /*0a60*/  FFMA R8, R11, R10, R8 ;  /* 0x0000000a0b087223 */ /* 0x008fc80000000008 */
[----:B----4-:R-:W-:-:S04]  /*0a70*/  FFMA R8, R13, R12, R8 ;  /* 0x0000000c0d087223 */ /* 0x010fc80000000008 */
[----:B-----5:R-:W-:-:S07]  /*0a80*/  FFMA R19, R15, R14, R8 ;  /* 0x0000000e0f137223 */ /* 0x020fce0000000008 */
.L_x_17:
[----:B------:R-:W-:Y:S05]  /*0a90*/  BRA.U !UP1, `(.L_x_13) ;  /* 0x0000000109407547 */ /* 0x000fea000b800000 */
[----:B01----:R-:W0:Y:S01]  /*0aa0*/  LDC.64 R2, c[0x0][0x388] ;  /* 0x0000e200ff027b82 */ /* 0x003e220000000a00 */
[----:B------:R-:W-:Y:S01]  /*0ab0*/  IADD3 R0, PT, PT, R0, R7, RZ ;  /* 0x0000000700007210 */ /* 0x000fe20007ffe0ff */
[----:B------:R-:W-:-:S03]  /*0ac0*/  UIADD3 UR4, UPT, UPT, -UR4, URZ, URZ ;  /* 0x000000ff04047290 */ /* 0x000fc6000fffe1ff */
[----:B------:R-:W-:Y:S01]  /*0ad0*/  LEA R0, R0, R5, 0x2 ;  /* 0x0000000500007211 */ /* 0x000fe200078e10ff */
[----:B0-----:R-:W-:-:S03]  /*0ae0*/  IMAD.WIDE.U32 R2, R7, 0x4, R2 ;  /* 0x0000000407027825 */ /* 0x001fc600078e0002 */
[----:B------:R-:W-:-:S07]  /*0af0*/  MOV R5, R2 ;  /* 0x0000000200057202 */ /* 0x000fce0000000f00 */
.L_x_18:
[----:B------:R-:W-:Y:S01]  /*0b00*/  MOV R2, R5 ;  /* 0x0000000500027202 */ /* 0x000fe20000000f00 */
[----:B------:R0:W1:Y:S05]  /*0b10*/  LDS R6, [R0] ;  /* 0x0000000000067984 */ /* 0x00006a0000000800 */
[----:B------:R2:W1:Y:S01]  /*0b20*/  LDG.E.CONSTANT R2, desc[UR10][R2.64] ;  /* 0x0000000a02027981 */ /* 0x000462000c1e9900 */
[----:B------:R-:W-:Y:S01]  /*0b30*/  UIADD3 UR4, UPT, UPT, UR4, 0x1, URZ ;  /* 0x0000000104047890 */ /* 0x000fe2000fffe0ff */
[----:B------:R-:W-:Y:S02]  /*0b40*/  IADD3 R5, P0, PT, R5, 0x4, RZ ;  /* 0x0000000405057810 */ /* 0x000fe40007f1e0ff */
[----:B0-----:R-:W-:Y:S01]  /*0b50*/  IADD3 R0, PT, PT, R0, 0x4, RZ ;  /* 0x0000000400007810 */ /* 0x001fe20007ffe0ff */
[----:B------:R-:W-:Y:S01]  /*0b60*/  UISETP.NE.AND UP0, UPT, UR4, URZ, UPT ;  /* 0x000000ff0400728c */ /* 0x000fe2000bf05270 */
[----:B--2---:R-:W-:Y:S01]  /*0b70*/  IADD3.X R3, PT, PT, RZ, R3, RZ, P0, !PT ;  /* 0x00000003ff037210 */ /* 0x004fe200007fe4ff */
[----:B-1----:R-:W-:-:S07]  /*0b80*/  FFMA R19, R6, R2, R19 ;  /* 0x0000000206137223 */ /* 0x002fce0000000013 */
[----:B------:R-:W-:Y:S05]  /*0b90*/  BRA.U UP0, `(.L_x_18) ;  /* 0xfffffffd00d87547 */ /* 0x000fea000b83ffff */
.L_x_13:
[----:B01----:R-:W0:Y:S02]  /*0ba0*/  LDC.64 R2, c[0x0][0x390] ;  /* 0x0000e400ff027b82 */ /* 0x003e240000000a00 */
[----:B0-----:R-:W-:-:S05]  /*0bb0*/  IMAD.WIDE R4, R4, 0x4, R2 ;  /* 0x0000000404047825 */ /* 0x001fca00078e0202 */
[----:B------:R-:W-:Y:S01]  /*0bc0*/  STG.E desc[UR10][R4.64], R19 ;  /* 0x0000001304007986 */ /* 0x000fe2000c10190a */
[----:B------:R-:W-:Y:S05]  /*0bd0*/  EXIT ;  /* 0x000000000000794d */ /* 0x000fea0003800000 */
.L_x_19:
        /* <DEDUP_REMOVED lines=10> */
.L_x_46:


//--------------------- .text._Z12puzzle10_dotPKfS0_Pdi --------------------------
	.section	.text._Z12puzzle10_dotPKfS0_Pdi,"ax",@progbits
	.align	128
        .global         _Z12puzzle10_dotPKfS0_Pdi
        .type           _Z12puzzle10_dotPKfS0_Pdi,@function
        .size           _Z12puzzle10_dotPKfS0_Pdi,(.L_x_47 - _Z12puzzle10_dotPKfS0_Pdi)
        .other          _Z12puzzle10_dotPKfS0_Pdi,@"STO_CUDA_ENTRY STV_DEFAULT"
_Z12puzzle10_dotPKfS0_Pdi:
.text._Z12puzzle10_dotPKfS0_Pdi:
[----:B------:R-:W-:Y:S01]  /*0000*/  LDC R1, c[0x0][0x37c] ;  /* 0x0000df00ff017b82 */ /* 0x000fe20000000800 */
[----:B------:R-:W0:Y:S01]  /*0010*/  S2R R16, SR_TID.X ;  /* 0x0000000000107919 */ /* 0x000e220000002100 */
[----:B------:R-:W0:Y:S01]  /*0020*/  LDCU UR4, c[0x0][0x398] ;  /* 0x00007300ff0477ac */ /* 0x000e220008000800 */
[----:B------:R-:W-:Y:S01]  /*0030*/  BSSY.RECONVERGENT B0, `(.L_x_20) ;  /* 0x0000014000007945 */ /* 0x000fe20003800200 */
[----:B------:R-:W-:Y:S01]  /*0040*/  CS2R R2, SRZ ;  /* 0x0000000000027805 */ /* 0x000fe2000001ff00 */
[----:B------:R-:W1:Y:S01]  /*0050*/  LDCU.64 UR6, c[0x0][0x358] ;  /* 0x00006b00ff0677ac */ /* 0x000e620008000a00 */
[----:B0-----:R-:W-:-:S13]  /*0060*/  ISETP.GE.AND P0, PT, R16, UR4, PT ;  /* 0x0000000410007c0c */ /* 0x001fda000bf06270 */
[----:B-1----:R-:W-:Y:S05]  /*0070*/  @P0 BRA `(.L_x_21) ;  /* 0x00000000003c0947 */ /* 0x002fea0003800000 */
[----:B------:R-:W0:Y:S01]  /*0080*/  LDC R0, c[0x0][0x360] ;  /* 0x0000d800ff007b82 */ /* 0x000e220000000800 */
[----:B------:R-:W-:Y:S01]  /*0090*/  IMAD.MOV.U32 R17, RZ, RZ, R16 ;  /* 0x000000ffff117224 */ /* 0x000fe200078e0010 */
[----:B------:R-:W-:-:S06]  /*00a0*/  CS2R R2, SRZ ;  /* 0x0000000000027805 */ /* 0x000fcc000001ff00 */
[----:B------:R-:W1:Y:S08]  /*00b0*/  LDC.64 R12, c[0x0][0x380] ;  /* 0x0000e000ff0c7b82 */ /* 0x000e700000000a00 */
[----:B------:R-:W2:Y:S02]  /*00c0*/  LDC.64 R14, c[0x0][0x388] ;  /* 0x0000e200ff0e7b82 */ /* 0x000ea40000000a00 */
.L_x_22:
[----:B-1----:R-:W-:-:S04]  /*00d0*/  IMAD.WIDE R4, R17, 0x4, R12 ;  /* 0x0000000411047825 */ /* 0x002fc800078e020c */
[----:B--2---:R-:W-:Y:S02]  /*00e0*/  IMAD.WIDE R8, R17, 0x4, R14 ;  /* 0x0000000411087825 */ /* 0x004fe400078e020e */
[----:B------:R-:W2:Y:S04]  /*00f0*/  LDG.E.CONSTANT R4, desc[UR6][R4.64] ;  /* 0x0000000604047981 */ /* 0x000ea8000c1e9900 */
[----:B------:R-:W3:Y:S01]  /*0100*/  LDG.E.CONSTANT R8, desc[UR6][R8.64] ;  /* 0x0000000608087981 */ /* 0x000ee2000c1e9900 */
[----:B0-----:R-:W-:-:S05]  /*0110*/  IMAD.IADD R17, R0, 0x1, R17 ;  /* 0x0000000100117824 */ /* 0x001fca00078e0211 */
[----:B------:R-:W-:Y:S01]  /*0120*/  ISETP.GE.AND P0, PT, R17, UR4, PT ;  /* 0x0000000411007c0c */ /* 0x000fe2000bf06270 */
[----:B--2---:R-:W-:Y:S08]  /*0130*/  F2F.F64.F32 R6, R4 ;  /* 0x0000000400067310 */ /* 0x004ff00000201800 */
[----:B---3--:R-:W0:Y:S02]  /*0140*/  F2F.F64.F32 R10, R8 ;  /* 0x00000008000a7310 */ /* 0x008e240000201800 */
[----:B0-----:R-:W-:-:S02]  /*0150*/  DFMA R2, R6, R10, R2 ;  /* 0x0000000a0602722b */ /* 0x001fc40000000002 */
[----:B------:R-:W-:Y:S09]  /*0160*/  @!P0 BRA `(.L_x_22) ;  /* 0xfffffffc00d88947 */ /* 0x000ff2000383ffff */
.L_x_21:
[----:B------:R-:W-:Y:S05]  /*0170*/  BSYNC.RECONVERGENT B0 ;  /* 0x0000000000007941 */ /* 0x000fea0003800200 */
.L_x_20:
[----:B------:R-:W0:Y:S01]  /*0180*/  S2UR UR5, SR_CgaCtaId ;  /* 0x00000000000579c3 */ /* 0x000e220000008800 */
[----:B------:R-:W-:Y:S01]  /*0190*/  UMOV UR4, 0x400 ;  /* 0x0000040000047882 */ /* 0x000fe20000000000 */
[----:B------:R-:W1:Y:S01]  /*01a0*/  LDCU UR8, c[0x0][0x360] ;  /* 0x00006c00ff0877ac */ /* 0x000e620008000800 */
[----:B------:R-:W-:Y:S01]  /*01b0*/  ISETP.NE.AND P0, PT, R16, RZ, PT ;  /* 0x000000ff1000720c */ /* 0x000fe20003f05270 */
[----:B-1----:R-:W-:Y:S02]  /*01c0*/  UISETP.GE.U32.AND UP0, UPT, UR8, 0x2, UPT ;  /* 0x000000020800788c */ /* 0x002fe4000bf06070 */
[----:B0-----:R-:W-:-:S06]  /*01d0*/  ULEA UR4, UR5, UR4, 0x18 ;  /* 0x0000000405047291 */ /* 0x001fcc000f8ec0ff */
[----:B------:R-:W-:-:S05]  /*01e0*/  LEA R7, R16, UR4, 0x3 ;  /* 0x0000000410077c11 */ /* 0x000fca000f8e18ff */
[----:B------:R0:W-:Y:S01]  /*01f0*/  STS.64 [R7], R2 ;  /* 0x0000000207007388 */ /* 0x0001e20000000a00 */
[----:B------:R-:W-:Y:S06]  /*0200*/  BAR.SYNC.DEFER_BLOCKING 0x0 ;  /* 0x0000000000007b1d */ /* 0x000fec0000010000 */
[----:B------:R-:W-:Y:S05]  /*0210*/  BRA.U !UP0, `(.L_x_23) ;  /* 0x0000000108307547 */ /* 0x000fea000b800000 */
[----:B------:R-:W-:-:S07]  /*0220*/  IMAD.U32 R0, RZ, RZ, UR8 ;  /* 0x00000008ff007e24 */ /* 0x000fce000f8e00ff */
.L_x_24:
[----:B------:R-:W-:-:S04]  /*0230*/  SHF.R.U32.HI R8, RZ, 0x1, R0 ;  /* 0x00000001ff087819 */ /* 0x000fc80000011600 */
[----:B------:R-:W-:-:S13]  /*0240*/  ISETP.GE.U32.AND P1, PT, R16, R8, PT ;  /* 0x000000081000720c */ /* 0x000fda0003f26070 */
[----:B------:R-:W-:Y:S01]  /*0250*/  @!P1 IMAD R6, R8, 0x8, R7 ;  /* 0x0000000808069824 */ /* 0x000fe200078e0207 */
[----:B------:R-:W-:Y:S04]  /*0260*/  @!P1 LDS.64 R4, [R7] ;  /* 0x0000000007049984 */ /* 0x000fe80000000a00 */
[----:B0-----:R-:W0:Y:S02]  /*0270*/  @!P1 LDS.64 R2, [R6] ;  /* 0x0000000006029984 */ /* 0x001e240000000a00 */
[----:B0-----:R-:W-:-:S07]  /*0280*/  @!P1 DADD R2, R2, R4 ;  /* 0x0000000002029229 */ /* 0x001fce0000000004 */
[----:B------:R1:W-:Y:S01]  /*0290*/  @!P1 STS.64 [R7], R2 ;  /* 0x0000000207009388 */ /* 0x0003e20000000a00 */
[----:B------:R-:W-:Y:S01]  /*02a0*/  BAR.SYNC.DEFER_BLOCKING 0x0 ;  /* 0x0000000000007b1d */ /* 0x000fe20000010000 */
[----:B------:R-:W-:Y:S01]  /*02b0*/  ISETP.GT.U32.AND P1, PT, R0, 0x3, PT ;  /* 0x000000030000780c */ /* 0x000fe20003f24070 */
[----:B------:R-:W-:-:S12]  /*02c0*/  IMAD.MOV.U32 R0, RZ, RZ, R8 ;  /* 0x000000ffff007224 */ /* 0x000fd800078e0008 */
[----:B-1----:R-:W-:Y:S05]  /*02d0*/  @P1 BRA `(.L_x_24) ;  /* 0xfffffffc00d41947 */ /* 0x002fea000383ffff */
.L_x_23:
[----:B------:R-:W-:Y:S05]  /*02e0*/  @P0 EXIT ;  /* 0x000000000000094d */ /* 0x000fea0003800000 */
[----:B------:R-:W1:Y:S01]  /*02f0*/  S2UR UR5, SR_CgaCtaId ;  /* 0x00000000000579c3 */ /* 0x000e620000008800 */
[----:B------:R-:W-:-:S07]  /*0300*/  UMOV UR4, 0x400 ;  /* 0x0000040000047882 */ /* 0x000fce0000000000 */
[----:B------:R-:W2:Y:S01]  /*0310*/  LDC.64 R4, c[0x0][0x390] ;  /* 0x0000e400ff047b82 */ /* 0x000ea20000000a00 */
[----:B-1----:R-:W-:-:S09]  /*0320*/  ULEA UR4, UR5, UR4, 0x18 ;  /* 0x0000000405047291 */ /* 0x002fd2000f8ec0ff */
[----:B0-----:R-:W2:Y:S04]  /*0330*/  LDS.64 R2, [UR4] ;  /* 0x00000004ff027984 */ /* 0x001ea80008000a00 */
[----:B--2---:R-:W-:Y:S01]  /*0340*/  STG.E.64 desc[UR6][R4.64], R2 ;  /* 0x0000000204007986 */ /* 0x004fe2000c101b06 */
[----:B------:R-:W-:Y:S05]  /*0350*/  EXIT ;  /* 0x000000000000794d */ /* 0x000fea0003800000 */
.L_x_25:
        /* <DEDUP_REMOVED lines=10> */
.L_x_47:


//--------------------- .text._Z13puzzle9_pool3PKfPfi --------------------------
	.section	.text._Z13puzzle9_pool3PKfPfi,"ax",@progbits
	.align	128
        .global         _Z13puzzle9_pool3PKfPfi
        .type           _Z13puzzle9_pool3PKfPfi,@function
        .size           _Z13puzzle9_pool3PKfPfi,(.L_x_48 - _Z13puzzle9_pool3PKfPfi)
        .other          _Z13puzzle9_pool3PKfPfi,@"STO_CUDA_ENTRY STV_DEFAULT"
_Z13puzzle9_pool3PKfPfi:
.text._Z13puzzle9_pool3PKfPfi:
[----:B------:R-:W-:Y:S01]  /*0000*/  LDC R1, c[0x0][0x37c] ;  /* 0x0000df00ff017b82 */ /* 0x000fe20000000800 */
[----:B------:R-:W0:Y:S07]  /*0010*/  S2R R4, SR_TID.X ;  /* 0x0000000000047919 */ /* 0x000e2e0000002100 */
[----:B------:R-:W0:Y:S01]  /*0020*/  S2UR UR4, SR_CTAID.X ;  /* 0x00000000000479c3 */ /* 0x000e220000002500 */
[----:B------:R-:W1:Y:S01]  /*0030*/  LDCU UR5, c[0x0][0x390] ;  /* 0x00007200ff0577ac */ /* 0x000e620008000800 */
[----:B------:R-:W-:Y:S01]  /*0040*/  HFMA2 R0, -RZ, RZ, 0, 0 ;  /* 0x00000000ff007431 */ /* 0x000fe200000001ff */
[----:B------:R-:W2:Y:S05]  /*0050*/  LDCU.64 UR6, c[0x0][0x358] ;  /* 0x00006b00ff0677ac */ /* 0x000eaa0008000a00 */
[----:B------:R-:W0:Y:S02]  /*0060*/  LDC R5, c[0x0][0x360] ;  /* 0x0000d800ff057b82 */ /* 0x000e240000000800 */
[----:B0-----:R-:W-:-:S05]  /*0070*/  IMAD R5, R5, UR4, R4 ;  /* 0x0000000405057c24 */ /* 0x001fca000f8e0204 */
[----:B-1----:R-:W-:-:S13]  /*0080*/  ISETP.GE.AND P0, PT, R5, UR5, PT ;  /* 0x0000000505007c0c */ /* 0x002fda000bf06270 */
[----:B------:R-:W0:Y:S02]  /*0090*/  @!P0 LDC.64 R2, c[0x0][0x380] ;  /* 0x0000e000ff028b82 */ /* 0x000e240000000a00 */
[----:B0-----:R-:W-:-:S05]  /*00a0*/  @!P0 IMAD.WIDE R2, R5, 0x4, R2 ;  /* 0x0000000405028825 */ /* 0x001fca00078e0202 */
[----:B--2---:R-:W2:Y:S01]  /*00b0*/  @!P0 LDG.E.CONSTANT R0, desc[UR6][R2.64] ;  /* 0x0000000602008981 */ /* 0x004ea2000c1e9900 */
[----:B------:R-:W0:Y:S01]  /*00c0*/  S2UR UR5, SR_CgaCtaId ;  /* 0x00000000000579c3 */ /* 0x000e220000008800 */
[----:B------:R-:W-:Y:S01]  /*00d0*/  UMOV UR4, 0x400 ;  /* 0x0000040000047882 */ /* 0x000fe20000000000 */
[----:B------:R-:W-:Y:S01]  /*00e0*/  ISETP.GT.U32.AND P1, PT, R4, 0x1, PT ;  /* 0x000000010400780c */ /* 0x000fe20003f24070 */
[----:B------:R-:W-:Y:S01]  /*00f0*/  BSSY.RECONVERGENT B0, `(.L_x_26) ;  /* 0x000000f000007945 */ /* 0x000fe20003800200 */
[----:B0-----:R-:W-:-:S06]  /*0100*/  ULEA UR4, UR5, UR4, 0x18 ;  /* 0x0000000405047291 */ /* 0x001fcc000f8ec0ff */
[----:B------:R-:W-:-:S05]  /*0110*/  LEA R7, R4, UR4, 0x2 ;  /* 0x0000000404077c11 */ /* 0x000fca000f8e10ff */
[----:B--2---:R0:W-:Y:S01]  /*0120*/  STS [R7+0x8], R0 ;  /* 0x0000080007007388 */ /* 0x0041e20000000800 */
[----:B------:R-:W-:Y:S05]  /*0130*/  @P1 BRA `(.L_x_27) ;  /* 0x0000000000281947 */ /* 0x000fea0003800000 */
[----:B------:R-:W-:Y:S01]  /*0140*/  ISETP.GE.AND P1, PT, R5, 0x2, PT ;  /* 0x000000020500780c */ /* 0x000fe20003f26270 */
[----:B------:R-:W-:Y:S01]  /*0150*/  BSSY.RECONVERGENT B1, `(.L_x_28) ;  /* 0x0000007000017945 */ /* 0x000fe20003800200 */
[----:B------:R-:W-:-:S11]  /*0160*/  MOV R2, RZ ;  /* 0x000000ff00027202 */ /* 0x000fd60000000f00 */
[----:B------:R-:W-:Y:S05]  /*0170*/  @!P1 BRA `(.L_x_29) ;  /* 0x0000000000109947 */ /* 0x000fea0003800000 */
[----:B------:R-:W1:Y:S01]  /*0180*/  LDC.64 R2, c[0x0][0x380] ;  /* 0x0000e000ff027b82 */ /* 0x000e620000000a00 */
[----:B------:R-:W-:-:S05]  /*0190*/  IADD3 R9, PT, PT, R5, -0x2, RZ ;  /* 0xfffffffe05097810 */ /* 0x000fca0007ffe0ff */
[----:B-1----:R-:W-:-:S06]  /*01a0*/  IMAD.WIDE.U32 R2, R9, 0x4, R2 ;  /* 0x0000000409027825 */ /* 0x002fcc00078e0002 */
[----:B------:R1:W5:Y:S02]  /*01b0*/  LDG.E.CONSTANT R2, desc[UR6][R2.64] ;  /* 0x0000000602027981 */ /* 0x000364000c1e9900 */
.L_x_29:
[----:B------:R-:W-:Y:S05]  /*01c0*/  BSYNC.RECONVERGENT B1 ;  /* 0x0000000000017941 */ /* 0x000fea0003800200 */
.L_x_28:
[----:B-----5:R2:W-:Y:S02]  /*01d0*/  STS [R7], R2 ;  /* 0x0000000207007388 */ /* 0x0205e40000000800 */
.L_x_27:
[----:B------:R-:W-:Y:S05]  /*01e0*/  BSYNC.RECONVERGENT B0 ;  /* 0x0000000000007941 */ /* 0x000fea0003800200 */
.L_x_26:
[----:B------:R-:W-:Y:S06]  /*01f0*/  BAR.SYNC.DEFER_BLOCKING 0x0 ;  /* 0x0000000000007b1d */ /* 0x000fec0000010000 */
[----:B------:R-:W-:Y:S05]  /*0200*/  @P0 EXIT ;  /* 0x000000000000094d */ /* 0x000fea0003800000 */
[----:B0-----:R-:W0:Y:S01]  /*0210*/  LDS R0, [R7+0x8] ;  /* 0x0000080007007984 */ /* 0x001e220000000800 */
[----:B-12---:R-:W1:Y:S03]  /*0220*/  LDC.64 R2, c[0x0][0x388] ;  /* 0x0000e200ff027b82 */ /* 0x006e660000000a00 */
[----:B------:R-:W2:Y:S04]  /*0230*/  LDS R9, [R7+0x4] ;  /* 0x0000040007097984 */ /* 0x000ea80000000800 */
[----:B------:R-:W3:Y:S01]  /*0240*/  LDS R11, [R7] ;  /* 0x00000000070b7984 */ /* 0x000ee20000000800 */
[----:B-1----:R-:W-:-:S04]  /*0250*/  IMAD.WIDE R2, R5, 0x4, R2 ;  /* 0x0000000405027825 */ /* 0x002fc800078e0202 */
[----:B0-----:R-:W-:-:S04]  /*0260*/  FADD R0, RZ, R0 ;  /* 0x00000000ff007221 */ /* 0x001fc80000000000 */
[----:B--2---:R-:W-:-:S04]  /*0270*/  FADD R0, R0, R9 ;  /* 0x0000000900007221 */ /* 0x004fc80000000000 */
[----:B---3--:R-:W-:-:S05]  /*0280*/  FADD R11, R0, R11 ;  /* 0x0000000b000b7221 */ /* 0x008fca0000000000 */
[----:B------:R-:W-:Y:S01]  /*0290*/  STG.E desc[UR6][R2.64], R11 ;  /* 0x0000000b02007986 */ /* 0x000fe2000c101906 */
[----:B------:R-:W-:Y:S05]  /*02a0*/  EXIT ;  /* 0x000000000000794d */ /* 0x000fea0003800000 */
.L_x_30:
        /* <DEDUP_REMOVED lines=13> */
.L_x_48:


//--------------------- .text._Z14puzzle8_sharedPKfPfi --------------------------
	.section	.text._Z14puzzle8_sharedPKfPfi,"ax",@progbits
	.align	128
        .global         _Z14puzzle8_sharedPKfPfi
        .type           _Z14puzzle8_sharedPKfPfi,@function
        .size           _Z14puzzle8_sharedPKfPfi,(.L_x_49 - _Z14puzzle8_sharedPKfPfi)
        .other          _Z14puzzle8_sharedPKfPfi,@"STO_CUDA_ENTRY STV_DEFAULT"
_Z14puzzle8_sharedPKfPfi:
.text._Z14puzzle8_sharedPKfPfi:
        /* <DEDUP_REMOVED lines=13> */
[----:B------:R-:W-:Y:S02]  /*00d0*/  UMOV UR4, 0x400 ;  /* 0x0000040000047882 */ /* 0x000fe40000000000 */
[----:B0-----:R-:W-:-:S06]  /*00e0*/  ULEA UR4, UR5, UR4, 0x18 ;  /* 0x0000000405047291 */ /* 0x001fcc000f8ec0ff */
[----:B------:R-:W-:-:S05]  /*00f0*/  LEA R7, R4, UR4, 0x2 ;  /* 0x0000000404077c11 */ /* 0x000fca000f8e10ff */
[----:B--2---:R0:W-:Y:S01]  /*0100*/  STS [R7], R0 ;  /* 0x0000000007007388 */ /* 0x0041e20000000800 */
[----:B------:R-:W-:Y:S06]  /*0110*/  BAR.SYNC.DEFER_BLOCKING 0x0 ;  /* 0x0000000000007b1d */ /* 0x000fec0000010000 */
[----:B------:R-:W-:Y:S05]  /*0120*/  @P0 EXIT ;  /* 0x000000000000094d */ /* 0x000fea0003800000 */
[----:B0-----:R-:W0:Y:S01]  /*0130*/  LDS R7, [R7] ;  /* 0x0000000007077984 */ /* 0x001e220000000800 */
[----:B------:R-:W1:Y:S02]  /*0140*/  LDC.64 R2, c[0x0][0x388] ;  /* 0x0000e200ff027b82 */ /* 0x000e640000000a00 */
[----:B-1----:R-:W-:-:S04]  /*0150*/  IMAD.WIDE R2, R5, 0x4, R2 ;  /* 0x0000000405027825 */ /* 0x002fc800078e0202 */
[----:B0-----:R-:W-:-:S05]  /*0160*/  FADD R5, R7, 10 ;  /* 0x4120000007057421 */ /* 0x001fca0000000000 */
[----:B------:R-:W-:Y:S01]  /*0170*/  STG.E desc[UR6][R2.64], R5 ;  /* 0x0000000502007986 */ /* 0x000fe2000c101906 */
[----:B------:R-:W-:Y:S05]  /*0180*/  EXIT ;  /* 0x000000000000794d */ /* 0x000fea0003800000 */
.L_x_31:
        /* <DEDUP_REMOVED lines=15> */
.L_x_49:


//--------------------- .text._Z16puzzle7_blocks2dPKfPfii --------------------------
	.section	.text._Z16puzzle7_blocks2dPKfPfii,"ax",@progbits
	.align	128
        .global         _Z16puzzle7_blocks2dPKfPfii
        .type           _Z16puzzle7_blocks2dPKfPfii,@function
        .size           _Z16puzzle7_blocks2dPKfPfii,(.L_x_50 - _Z16puzzle7_blocks2dPKfPfii)
        .other          _Z16puzzle7_blocks2dPKfPfii,@"STO_CUDA_ENTRY STV_DEFAULT"
_Z16puzzle7_blocks2dPKfPfii:
.text._Z16puzzle7_blocks2dPKfPfii:
[----:B------:R-:W-:Y:S01]  /*0000*/  LDC R1, c[0x0][0x37c] ;  /* 0x0000df00ff017b82 */ /* 0x000fe20000000800 */
[----:B------:R-:W0:Y:S07]  /*0010*/  S2R R2, SR_TID.Y ;  /* 0x0000000000027919 */ /* 0x000e2e0000002200 */
[----:B------:R-:W1:Y:S01]  /*0020*/  LDC R0, c[0x0][0x360] ;  /* 0x0000d800ff007b82 */ /* 0x000e620000000800 */
[----:B------:R-:W2:Y:S01]  /*0030*/  LDCU.64 UR6, c[0x0][0x390] ;  /* 0x00007200ff0677ac */ /* 0x000ea20008000a00 */
[----:B------:R-:W1:Y:S06]  /*0040*/  S2R R3, SR_TID.X ;  /* 0x0000000000037919 */ /* 0x000e6c0000002100 */
[----:B------:R-:W0:Y:S08]  /*0050*/  S2UR UR5, SR_CTAID.Y ;  /* 0x00000000000579c3 */ /* 0x000e300000002600 */
[----:B------:R-:W0:Y:S08]  /*0060*/  LDC R5, c[0x0][0x364] ;  /* 0x0000d900ff057b82 */ /* 0x000e300000000800 */
[----:B------:R-:W1:Y:S01]  /*0070*/  S2UR UR4, SR_CTAID.X ;  /* 0x00000000000479c3 */ /* 0x000e620000002500 */
[----:B0-----:R-:W-:-:S05]  /*0080*/  IMAD R5, R5, UR5, R2 ;  /* 0x0000000505057c24 */ /* 0x001fca000f8e0202 */
[----:B--2---:R-:W-:Y:S01]  /*0090*/  ISETP.GE.AND P0, PT, R5, UR7, PT ;  /* 0x0000000705007c0c */ /* 0x004fe2000bf06270 */
[----:B-1----:R-:W-:-:S05]  /*00a0*/  IMAD R0, R0, UR4, R3 ;  /* 0x0000000400007c24 */ /* 0x002fca000f8e0203 */
[----:B------:R-:W-:-:S13]  /*00b0*/  ISETP.GE.OR P0, PT, R0, UR6, P0 ;  /* 0x0000000600007c0c */ /* 0x000fda0008706670 */
[----:B------:R-:W-:Y:S05]  /*00c0*/  @P0 EXIT ;  /* 0x000000000000094d */ /* 0x000fea0003800000 */
[----:B------:R-:W0:Y:S01]  /*00d0*/  LDC.64 R2, c[0x0][0x380] ;  /* 0x0000e000ff027b82 */ /* 0x000e220000000a00 */
[----:B------:R-:W1:Y:S01]  /*00e0*/  LDCU.64 UR4, c[0x0][0x358] ;  /* 0x00006b00ff0477ac */ /* 0x000e620008000a00 */
[----:B------:R-:W-:-:S06]  /*00f0*/  IMAD R7, R5, UR6, R0 ;  /* 0x0000000605077c24 */ /* 0x000fcc000f8e0200 */
[----:B------:R-:W2:Y:S01]  /*0100*/  LDC.64 R4, c[0x0][0x388] ;  /* 0x0000e200ff047b82 */ /* 0x000ea20000000a00 */
[----:B0-----:R-:W-:-:S06]  /*0110*/  IMAD.WIDE R2, R7, 0x4, R2 ;  /* 0x0000000407027825 */ /* 0x001fcc00078e0202 */
[----:B-1----:R-:W3:Y:S01]  /*0120*/  LDG.E.CONSTANT R2, desc[UR4][R2.64] ;  /* 0x0000000402027981 */ /* 0x002ee2000c1e9900 */
[----:B--2---:R-:W-:-:S04]  /*0130*/  IMAD.WIDE R4, R7, 0x4, R4 ;  /* 0x0000000407047825 */ /* 0x004fc800078e0204 */
[----:B---3--:R-:W-:-:S05]  /*0140*/  FADD R7, R2, 10 ;  /* 0x4120000002077421 */ /* 0x008fca0000000000 */
[----:B------:R-:W-:Y:S01]  /*0150*/  STG.E desc[UR4][R4.64], R7 ;  /* 0x0000000704007986 */ /* 0x000fe2000c101904 */
[----:B------:R-:W-:Y:S05]  /*0160*/  EXIT ;  /* 0x000000000000794d */ /* 0x000fea0003800000 */
.L_x_32:
        /* <DEDUP_REMOVED lines=9> */
.L_x_50:


//--------------------- .text._Z14puzzle6_blocksPKfPfi --------------------------
	.section	.text._Z14puzzle6_blocksPKfPfi,"ax",@progbits
	.align	128
        .global         _Z14puzzle6_blocksPKfPfi
        .type           _Z14puzzle6_blocksPKfPfi,@function
        .size           _Z14puzzle6_blocksPKfPfi,(.L_x_51 - _Z14puzzle6_blocksPKfPfi)
        .other          _Z14puzzle6_blocksPKfPfi,@"STO_CUDA_ENTRY STV_DEFAULT"
_Z14puzzle6_blocksPKfPfi:
.text._Z14puzzle6_blocksPKfPfi:
[----:B------:R-:W-:Y:S01]  /*0000*/  LDC R1, c[0x0][0x37c] ;  /* 0x0000df00ff017b82 */ /* 0x000fe20000000800 */
[----:B------:R-:W0:Y:S07]  /*0010*/  S2R R0, SR_TID.X ;  /* 0x0000000000007919 */ /* 0x000e2e0000002100 */
[----:B------:R-:W0:Y:S01]  /*0020*/  S2UR UR4, SR_CTAID.X ;  /* 0x00000000000479c3 */ /* 0x000e220000002500 */
[----:B------:R-:W1:Y:S07]  /*0030*/  LDCU UR5, c[0x0][0x390] ;  /* 0x00007200ff0577ac */ /* 0x000e6e0008000800 */
[----:B------:R-:W0:Y:S02]  /*0040*/  LDC R7, c[0x0][0x360] ;  /* 0x0000d800ff077b82 */ /* 0x000e240000000800 */
[----:B0-----:R-:W-:-:S05]  /*0050*/  IMAD R7, R7, UR4, R0 ;  /* 0x0000000407077c24 */ /* 0x001fca000f8e0200 */
[----:B-1----:R-:W-:-:S13]  /*0060*/  ISETP.GE.AND P0, PT, R7, UR5, PT ;  /* 0x0000000507007c0c */ /* 0x002fda000bf06270 */
[----:B------:R-:W-:Y:S05]  /*0070*/  @P0 EXIT ;  /* 0x000000000000094d */ /* 0x000fea0003800000 */
[----:B------:R-:W0:Y:S01]  /*0080*/  LDC.64 R2, c[0x0][0x380] ;  /* 0x0000e000ff027b82 */ /* 0x000e220000000a00 */
[----:B------:R-:W1:Y:S07]  /*0090*/  LDCU.64 UR4, c[0x0][0x358] ;  /* 0x00006b00ff0477ac */ /* 0x000e6e0008000a00 */
[----:B------:R-:W2:Y:S01]  /*00a0*/  LDC.64 R4, c[0x0][0x388] ;  /* 0x0000e200ff047b82 */ /* 0x000ea20000000a00 */
[----:B0-----:R-:W-:-:S06]  /*00b0*/  IMAD.WIDE R2, R7, 0x4, R2 ;  /* 0x0000000407027825 */ /* 0x001fcc00078e0202 */
[----:B-1----:R-:W3:Y:S01]  /*00c0*/  LDG.E.CONSTANT R2, desc[UR4][R2.64] ;  /* 0x0000000402027981 */ /* 0x002ee2000c1e9900 */
[----:B--2---:R-:W-:-:S04]  /*00d0*/  IMAD.WIDE R4, R7, 0x4, R4 ;  /* 0x0000000407047825 */ /* 0x004fc800078e0204 */
[----:B---3--:R-:W-:-:S05]  /*00e0*/  FADD R7, R2, 10 ;  /* 0x4120000002077421 */ /* 0x008fca0000000000 */
[----:B------:R-:W-:Y:S01]  /*00f0*/  STG.E desc[UR4][R4.64], R7 ;  /* 0x0000000704007986 */ /* 0x000fe2000c101904 */
[----:B------:R-:W-:Y:S05]  /*0100*/  EXIT ;  /* 0x000000000000794d */ /* 0x000fea0003800000 */
.L_x_33:
        /* <DEDUP_REMOVED lines=15> */
.L_x_51:


//--------------------- .text._Z17puzzle5_broadcastPKfS0_Pfii --------------------------
	.section	.text._Z17puzzle5_broadcastPKfS0_Pfii,"ax",@progbits
	.align	128
        .global         _Z17puzzle5_broadcastPKfS0_Pfii
        .type           _Z17puzzle5_broadcastPKfS0_Pfii,@function
        .size           _Z17puzzle5_broadcastPKfS0_Pfii,(.L_x_52 - _Z17puzzle5_broadcastPKfS0_Pfii)
        .other          _Z17puzzle5_broadcastPKfS0_Pfii,@"STO_CUDA_ENTRY STV_DEFAULT"
_Z17puzzle5_broadcastPKfS0_Pfii:
.text._Z17puzzle5_broadcastPKfS0_Pfii:
        /* <DEDUP_REMOVED lines=14> */
[----:B------:R-:W1:Y:S07]  /*00e0*/  LDCU.64 UR4, c[0x0][0x358] ;  /* 0x00006b00ff0477ac */ /* 0x000e6e0008000a00 */
[----:B------:R-:W2:Y:S08]  /*00f0*/  LDC.64 R4, c[0x0][0x388] ;  /* 0x0000e200ff047b82 */ /* 0x000eb00000000a00 */
[----:B------:R-:W3:Y:S01]  /*0100*/  LDC.64 R6, c[0x0][0x390] ;  /* 0x0000e400ff067b82 */ /* 0x000ee20000000a00 */
[----:B0-----:R-:W-:-:S06]  /*0110*/  IMAD.WIDE.U32 R2, R0, 0x4, R2 ;  /* 0x0000000400027825 */ /* 0x001fcc00078e0002 */
[----:B-1----:R-:W4:Y:S01]  /*0120*/  LDG.E.CONSTANT R2, desc[UR4][R2.64] ;  /* 0x0000000402027981 */ /* 0x002f22000c1e9900 */
[----:B--2---:R-:W-:-:S06]  /*0130*/  IMAD.WIDE R4, R9, 0x4, R4 ;  /* 0x0000000409047825 */ /* 0x004fcc00078e0204 */
[----:B------:R-:W4:Y:S01]  /*0140*/  LDG.E.CONSTANT R5, desc[UR4][R4.64] ;  /* 0x0000000404057981 */ /* 0x000f22000c1e9900 */
[----:B------:R-:W-:-:S04]  /*0150*/  IMAD R9, R0, UR7, R9 ;  /* 0x0000000700097c24 */ /* 0x000fc8000f8e0209 */
[----:B---3--:R-:W-:-:S04]  /*0160*/  IMAD.WIDE R6, R9, 0x4, R6 ;  /* 0x0000000409067825 */ /* 0x008fc800078e0206 */
[----:B----4-:R-:W-:-:S05]  /*0170*/  FADD R9, R2, R5 ;  /* 0x0000000502097221 */ /* 0x010fca0000000000 */
[----:B------:R-:W-:Y:S01]  /*0180*/  STG.E desc[UR4][R6.64], R9 ;  /* 0x0000000906007986 */ /* 0x000fe2000c101904 */
[----:B------:R-:W-:Y:S05]  /*0190*/  EXIT ;  /* 0x000000000000794d */ /* 0x000fea0003800000 */
.L_x_34:
        /* <DEDUP_REMOVED lines=14> */
.L_x_52:


//--------------------- .text._Z13puzzle4_map2dPKfPfii --------------------------
	.section	.text._Z13puzzle4_map2dPKfPfii,"ax",@progbits
	.align	128
        .global         _Z13puzzle4_map2dPKfPfii
        .type           _Z13puzzle4_map2dPKfPfii,@function
        .size           _Z13puzzle4_map2dPKfPfii,(.L_x_53 - _Z13puzzle4_map2dPKfPfii)
        .other          _Z13puzzle4_map2dPKfPfii,@"STO_CUDA_ENTRY STV_DEFAULT"
_Z13puzzle4_map2dPKfPfii:
.text._Z13puzzle4_map2dPKfPfii:
        /* <DEDUP_REMOVED lines=23> */
.L_x_35:
        /* <DEDUP_REMOVED lines=9> */
.L_x_53:


//--------------------- .text._Z13puzzle3_guardPKfPfi --------------------------
	.section	.text._Z13puzzle3_guardPKfPfi,"ax",@progbits
	.align	128
        .global         _Z13puzzle3_guardPKfPfi
        .type           _Z13puzzle3_guardPKfPfi,@function
        .size           _Z13puzzle3_guardPKfPfi,(.L_x_54 - _Z13puzzle3_guardPKfPfi)
        .other          _Z13puzzle3_guardPKfPfi,@"STO_CUDA_ENTRY STV_DEFAULT"
_Z13puzzle3_guardPKfPfi:
.text._Z13puzzle3_guardPKfPfi:
        /* <DEDUP_REMOVED lines=17> */
.L_x_36:
        /* <DEDUP_REMOVED lines=15> */
.L_x_54:


//--------------------- .text._Z11puzzle2_zipPKfS0_Pfi --------------------------
	.section	.text._Z11puzzle2_zipPKfS0_Pfi,"ax",@progbits
	.align	128
        .global         _Z11puzzle2_zipPKfS0_Pfi
        .type           _Z11puzzle2_zipPKfS0_Pfi,@function
        .size           _Z11puzzle2_zipPKfS0_Pfi,(.L_x_55 - _Z11puzzle2_zipPKfS0_Pfi)
        .other          _Z11puzzle2_zipPKfS0_Pfi,@"STO_CUDA_ENTRY STV_DEFAULT"
_Z11puzzle2_zipPKfS0_Pfi:
.text._Z11puzzle2_zipPKfS0_Pfi:
        /* <DEDUP_REMOVED lines=10> */
[----:B------:R-:W2:Y:S08]  /*00a0*/  LDC.64 R4, c[0x0][0x388] ;  /* 0x0000e200ff047b82 */ /* 0x000eb00000000a00 */
[----:B------:R-:W3:Y:S01]  /*00b0*/  LDC.64 R6, c[0x0][0x390] ;  /* 0x0000e400ff067b82 */ /* 0x000ee20000000a00 */
[----:B0-----:R-:W-:-:S06]  /*00c0*/  IMAD.WIDE R2, R9, 0x4, R2 ;  /* 0x0000000409027825 */ /* 0x001fcc00078e0202 */
[----:B-1----:R-:W4:Y:S01]  /*00d0*/  LDG.E.CONSTANT R2, desc[UR4][R2.64] ;  /* 0x0000000402027981 */ /* 0x002f22000c1e9900 */
[----:B--2---:R-:W-:-:S06]  /*00e0*/  IMAD.WIDE R4, R9, 0x4, R4 ;  /* 0x0000000409047825 */ /* 0x004fcc00078e0204 */
[----:B------:R-:W4:Y:S01]  /*00f0*/  LDG.E.CONSTANT R5, desc[UR4][R4.64] ;  /* 0x0000000404057981 */ /* 0x000f22000c1e9900 */
[----:B---3--:R-:W-:-:S04]  /*0100*/  IMAD.WIDE R6, R9, 0x4, R6 ;  /* 0x0000000409067825 */ /* 0x008fc800078e0206 */
[----:B----4-:R-:W-:-:S05]  /*0110*/  FADD R9, R2, R5 ;  /* 0x0000000502097221 */ /* 0x010fca0000000000 */
[----:B------:R-:W-:Y:S01]  /*0120*/  STG.E desc[UR4][R6.64], R9 ;  /* 0x0000000906007986 */ /* 0x000fe2000c101904 */
[----:B------:R-:W-:Y:S05]  /*0130*/  EXIT ;  /* 0x000000000000794d */ /* 0x000fea0003800000 */
.L_x_37:
        /* <DEDUP_REMOVED lines=12> */
.L_x_55:


//--------------------- .text._Z11puzzle1_mapPKfPfi --------------------------
	.section	.text._Z11puzzle1_mapPKfPfi,"ax",@progbits
	.align	128
        .global         _Z11puzzle1_mapPKfPfi
        .type           _Z11puzzle1_mapPKfPfi,@function
        .size           _Z11puzzle1_mapPKfPfi,(.L_x_56 - _Z11puzzle1_mapPKfPfi)
        .other          _Z11puzzle1_mapPKfPfi,@"STO_CUDA_ENTRY STV_DEFAULT"
_Z11puzzle1_mapPKfPfi:
.text._Z11puzzle1_mapPKfPfi:
[----:B------:R-:W-:Y:S01]  /*0000*/  LDC R1, c[0x0][0x37c] ;  /* 0x0000df00ff017b82 */ /* 0x000fe20000000800 */
[----:B------:R-:W0:Y:S07]  /*0010*/  S2R R7, SR_TID.X ;  /* 0x0000000000077919 */ /* 0x000e2e0000002100 */
[----:B------:R-:W0:Y:S01]  /*0020*/  S2UR UR4, SR_CTAID.X ;  /* 0x00000000000479c3 */ /* 0x000e220000002500 */
[----:B------:R-:W1:Y:S07]  /*0030*/  LDCU UR6, c[0x0][0x390] ;  /* 0x00007200ff0677ac */ /* 0x000e6e0008000800 */
[----:B------:R-:W0:Y:S01]  /*0040*/  LDC R0, c[0x0][0x360] ;  /* 0x0000d800ff007b82 */ /* 0x000e220000000800 */
[----:B------:R-:W2:Y:S01]  /*0050*/  LDCU UR5, c[0x0][0x370] ;  /* 0x00006e00ff0577ac */ /* 0x000ea20008000800 */
[----:B0-----:R-:W-:-:S02]  /*0060*/  IMAD R7, R0, UR4, R7 ;  /* 0x0000000400077c24 */ /* 0x001fc4000f8e0207 */
[----:B--2---:R-:W-:-:S03]  /*0070*/  IMAD R0, R0, UR5, RZ ;  /* 0x0000000500007c24 */ /* 0x004fc6000f8e02ff */
[----:B-1----:R-:W-:-:S13]  /*0080*/  ISETP.GE.AND P0, PT, R7, UR6, PT ;  /* 0x0000000607007c0c */ /* 0x002fda000bf06270 */
[----:B------:R-:W-:Y:S05]  /*0090*/  @P0 EXIT ;  /* 0x000000000000094d */ /* 0x000fea0003800000 */
[----:B------:R-:W0:Y:S01]  /*00a0*/  I2F.U32.RP R8, R0 ;  /* 0x0000000000087306 */ /* 0x000e220000209000 */
[C---:B------:R-:W-:Y:S01]  /*00b0*/  IMAD.IADD R4, R0.reuse, 0x1, R7 ;  /* 0x0000000100047824 */ /* 0x040fe200078e0207 */
[----:B------:R-:W-:Y:S01]  /*00c0*/  IADD3 R9, PT, PT, RZ, -R0, RZ ;  /* 0x80000000ff097210 */ /* 0x000fe20007ffe0ff */
[----:B------:R-:W1:Y:S01]  /*00d0*/  LDCU.64 UR4, c[0x0][0x358] ;  /* 0x00006b00ff0477ac */ /* 0x000e620008000a00 */
[----:B------:R-:W-:Y:S01]  /*00e0*/  ISETP.NE.U32.AND P2, PT, R0, RZ, PT ;  /* 0x000000ff0000720c */ /* 0x000fe20003f45070 */
[----:B------:R-:W-:Y:S01]  /*00f0*/  BSSY.RECONVERGENT B0, `(.L_x_38) ;  /* 0x0000029000007945 */ /* 0x000fe20003800200 */
[C---:B------:R-:W-:Y:S02]  /*0100*/  ISETP.GE.AND P0, PT, R4.reuse, UR6, PT ;  /* 0x0000000604007c0c */ /* 0x040fe4000bf06270 */
[----:B------:R-:W-:Y:S02]  /*0110*/  VIMNMX R5, PT, PT, R4, UR6, !PT ;  /* 0x0000000604057c48 */ /* 0x000fe4000ffe0100 */
[----:B------:R-:W-:-:S04]  /*0120*/  SEL R6, RZ, 0x1, P0 ;  /* 0x00000001ff067807 */ /* 0x000fc80000000000 */
[----:B------:R-:W-:Y:S01]  /*0130*/  IADD3 R5, PT, PT, R5, -R4, -R6 ;  /* 0x8000000405057210 */ /* 0x000fe20007ffe806 */
[----:B0-----:R-:W0:Y:S02]  /*0140*/  MUFU.RCP R8, R8 ;  /* 0x0000000800087308 */ /* 0x001e240000001000 */
[----:B0-----:R-:W-:-:S06]  /*0150*/  IADD3 R2, PT, PT, R8, 0xffffffe, RZ ;  /* 0x0ffffffe08027810 */ /* 0x001fcc0007ffe0ff */
[----:B------:R0:W2:Y:S02]  /*0160*/  F2I.FTZ.U32.TRUNC.NTZ R3, R2 ;  /* 0x0000000200037305 */ /* 0x0000a4000021f000 */
[----:B0-----:R-:W-:Y:S02]  /*0170*/  HFMA2 R2, -RZ, RZ, 0, 0 ;  /* 0x00000000ff027431 */ /* 0x001fe400000001ff */
[----:B--2---:R-:W-:-:S04]  /*0180*/  IMAD R9, R9, R3, RZ ;  /* 0x0000000309097224 */ /* 0x004fc800078e02ff */
[----:B------:R-:W-:-:S06]  /*0190*/  IMAD.HI.U32 R8, R3, R9, R2 ;  /* 0x0000000903087227 */ /* 0x000fcc00078e0002 */
[----:B------:R-:W-:-:S05]  /*01a0*/  IMAD.HI.U32 R9, R8, R5, RZ ;  /* 0x0000000508097227 */ /* 0x000fca00078e00ff */
[----:B------:R-:W-:-:S05]  /*01b0*/  IADD3 R2, PT, PT, -R9, RZ, RZ ;  /* 0x000000ff09027210 */ /* 0x000fca0007ffe1ff */
[----:B------:R-:W-:Y:S02]  /*01c0*/  IMAD R5, R0, R2, R5 ;  /* 0x0000000200057224 */ /* 0x000fe400078e0205 */
[----:B------:R-:W0:Y:S03]  /*01d0*/  LDC.64 R2, c[0x0][0x388] ;  /* 0x0000e200ff027b82 */ /* 0x000e260000000a00 */
[----:B------:R-:W-:-:S13]  /*01e0*/  ISETP.GE.U32.AND P0, PT, R5, R0, PT ;  /* 0x000000000500720c */ /* 0x000fda0003f06070 */
[----:B------:R-:W-:Y:S01]  /*01f0*/  @P0 IMAD.IADD R5, R5, 0x1, -R0 ;  /* 0x0000000105050824 */ /* 0x000fe200078e0a00 */
[----:B------:R-:W-:-:S04]  /*0200*/  @P0 IADD3 R9, PT, PT, R9, 0x1, RZ ;  /* 0x0000000109090810 */ /* 0x000fc80007ffe0ff */
[----:B------:R-:W-:Y:S02]  /*0210*/  ISETP.GE.U32.AND P1, PT, R5, R0, PT ;  /* 0x000000000500720c */ /* 0x000fe40003f26070 */
[----:B------:R-:W2:Y:S11]  /*0220*/  LDC.64 R4, c[0x0][0x380] ;  /* 0x0000e000ff047b82 */ /* 0x000eb60000000a00 */
[----:B------:R-:W-:-:S02]  /*0230*/  @P1 IADD3 R9, PT, PT, R9, 0x1, RZ ;  /* 0x0000000109091810 */ /* 0x000fc40007ffe0ff */
[----:B------:R-:W-:-:S05]  /*0240*/  @!P2 LOP3.LUT R9, RZ, R0, RZ, 0x33, !PT ;  /* 0x00000000ff09a212 */ /* 0x000fca00078e33ff */
[----:B------:R-:W-:-:S05]  /*0250*/  IMAD.IADD R6, R6, 0x1, R9 ;  /* 0x0000000106067824 */ /* 0x000fca00078e0209 */
[C---:B------:R-:W-:Y:S02]  /*0260*/  LOP3.LUT R8, R6.reuse, 0x3, RZ, 0xc0, !PT ;  /* 0x0000000306087812 */ /* 0x040fe400078ec0ff */
[----:B------:R-:W-:Y:S02]  /*0270*/  ISETP.GE.U32.AND P1, PT, R6, 0x3, PT ;  /* 0x000000030600780c */ /* 0x000fe40003f26070 */
[----:B------:R-:W-:-:S13]  /*0280*/  ISETP.NE.AND P0, PT, R8, 0x3, PT ;  /* 0x000000030800780c */ /* 0x000fda0003f05270 */
[----:B01----:R-:W-:Y:S05]  /*0290*/  @!P0 BRA `(.L_x_39) ;  /* 0x0000000000388947 */ /* 0x003fea0003800000 */
[----:B------:R-:W0:Y:S01]  /*02a0*/  LDC.64 R14, c[0x0][0x380] ;  /* 0x0000e000ff0e7b82 */ /* 0x000e220000000a00 */
[----:B------:R-:W-:-:S04]  /*02b0*/  IADD3 R6, PT, PT, R6, 0x1, RZ ;  /* 0x0000000106067810 */ /* 0x000fc80007ffe0ff */
[----:B------:R-:W-:-:S03]  /*02c0*/  LOP3.LUT R6, R6, 0x3, RZ, 0xc0, !PT ;  /* 0x0000000306067812 */ /* 0x000fc600078ec0ff */
[----:B------:R-:W1:Y:S01]  /*02d0*/  LDC.64 R12, c[0x0][0x388] ;  /* 0x0000e200ff0c7b82 */ /* 0x000e620000000a00 */
[----:B------:R-:W-:-:S07]  /*02e0*/  IADD3 R6, PT, PT, -R6, RZ, RZ ;  /* 0x000000ff06067210 */ /* 0x000fce0007ffe1ff */
.L_x_40:
[----:B0-----:R-:W-:-:S06]  /*02f0*/  IMAD.WIDE R10, R7, 0x4, R14 ;  /* 0x00000004070a7825 */ /* 0x001fcc00078e020e */
[----:B---3--:R-:W3:Y:S01]  /*0300*/  LDG.E.CONSTANT R10, desc[UR4][R10.64] ;  /* 0x000000040a0a7981 */ /* 0x008ee2000c1e9900 */
[----:B-1----:R-:W-:Y:S01]  /*0310*/  IMAD.WIDE R8, R7, 0x4, R12 ;  /* 0x0000000407087825 */ /* 0x002fe200078e020c */
[----:B------:R-:W-:-:S03]  /*0320*/  IADD3 R7, PT, PT, R0, R7, RZ ;  /* 0x0000000700077210 */ /* 0x000fc60007ffe0ff */
[----:B------:R-:W-:-:S05]  /*0330*/  VIADD R6, R6, 0x1 ;  /* 0x0000000106067836 */ /* 0x000fca0000000000 */
[----:B------:R-:W-:Y:S01]  /*0340*/  ISETP.NE.AND P0, PT, R6, RZ, PT ;  /* 0x000000ff0600720c */ /* 0x000fe20003f05270 */
[----:B---3--:R-:W-:-:S05]  /*0350*/  FADD R17, R10, 10 ;  /* 0x412000000a117421 */ /* 0x008fca0000000000 */
[----:B------:R3:W-:Y:S07]  /*0360*/  STG.E desc[UR4][R8.64], R17 ;  /* 0x0000001108007986 */ /* 0x0007ee000c101904 */
[----:B------:R-:W-:Y:S05]  /*0370*/  @P0 BRA `(.L_x_40) ;  /* 0xfffffffc00dc0947 */ /* 0x000fea000383ffff */
.L_x_39:
[----:B------:R-:W-:Y:S05]  /*0380*/  BSYNC.RECONVERGENT B0 ;  /* 0x0000000000007941 */ /* 0x000fea0003800200 */
.L_x_38:
[----:B------:R-:W-:Y:S05]  /*0390*/  @!P1 EXIT ;  /* 0x000000000000994d */ /* 0x000fea0003800000 */
.L_x_41:
[----:B0-2---:R-:W-:-:S04]  /*03a0*/  IMAD.WIDE R22, R7, 0x4, R4 ;  /* 0x0000000407167825 */ /* 0x005fc800078e0204 */
[C---:B---3--:R-:W-:Y:S02]  /*03b0*/  IMAD.WIDE R16, R0.reuse, 0x4, R22 ;  /* 0x0000000400107825 */ /* 0x048fe400078e0216 */
[----:B------:R-:W2:Y:S02]  /*03c0*/  LDG.E.CONSTANT R22, desc[UR4][R22.64] ;  /* 0x0000000416167981 */ /* 0x000ea4000c1e9900 */
[C---:B------:R-:W-:Y:S02]  /*03d0*/  IMAD.WIDE R18, R0.reuse, 0x4, R16 ;  /* 0x0000000400127825 */ /* 0x040fe400078e0210 */
[----:B------:R-:W3:Y:S02]  /*03e0*/  LDG.E.CONSTANT R16, desc[UR4][R16.64] ;  /* 0x0000000410107981 */ /* 0x000ee4000c1e9900 */
[----:B------:R-:W-:Y:S02]  /*03f0*/  IMAD.WIDE R20, R0, 0x4, R18 ;  /* 0x0000000400147825 */ /* 0x000fe400078e0212 */
[----:B------:R-:W4:Y:S04]  /*0400*/  LDG.E.CONSTANT R18, desc[UR4][R18.64] ;  /* 0x0000000412127981 */ /* 0x000f28000c1e9900 */
[----:B------:R-:W5:Y:S01]  /*0410*/  LDG.E.CONSTANT R20, desc[UR4][R20.64] ;  /* 0x0000000414147981 */ /* 0x000f62000c1e9900 */
[----:B------:R-:W-:-:S04]  /*0420*/  IMAD.WIDE R8, R7, 0x4, R2 ;  /* 0x0000000407087825 */ /* 0x000fc800078e0202 */
[----:B------:R-:W-:-:S04]  /*0430*/  IMAD.WIDE R10, R0, 0x4, R8 ;  /* 0x00000004000a7825 */ /* 0x000fc800078e0208 */
[----:B------:R-:W-:-:S04]  /*0440*/  IMAD.WIDE R12, R0, 0x4, R10 ;  /* 0x00000004000c7825 */ /* 0x000fc800078e020a */
[C---:B------:R-:W-:Y:S01]  /*0450*/  IMAD.WIDE R14, R0.reuse, 0x4, R12 ;  /* 0x00000004000e7825 */ /* 0x040fe200078e020c */
[----:B------:R-:W-:-:S04]  /*0460*/  LEA R7, R0, R7, 0x2 ;  /* 0x0000000700077211 */ /* 0x000fc800078e10ff */
[----:B------:R-:W-:Y:S01]  /*0470*/  ISETP.GE.AND P0, PT, R7, UR6, PT ;  /* 0x0000000607007c0c */ /* 0x000fe2000bf06270 */
[----:B--2---:R-:W-:Y:S01]  /*0480*/  FADD R29, R22, 10 ;  /* 0x41200000161d7421 */ /* 0x004fe20000000000 */
[----:B---3--:R-:W-:-:S04]  /*0490*/  FADD R25, R16, 10 ;  /* 0x4120000010197421 */ /* 0x008fc80000000000 */
[----:B------:R0:W-:Y:S01]  /*04a0*/  STG.E desc[UR4][R8.64], R29 ;  /* 0x0000001d08007986 */ /* 0x0001e2000c101904 */
[----:B----4-:R-:W-:-:S03]  /*04b0*/  FADD R27, R18, 10 ;  /* 0x41200000121b7421 */ /* 0x010fc60000000000 */
[----:B------:R0:W-:Y:S01]  /*04c0*/  STG.E desc[UR4][R10.64], R25 ;  /* 0x000000190a007986 */ /* 0x0001e2000c101904 */
[----:B-----5:R-:W-:-:S03]  /*04d0*/  FADD R23, R20, 10 ;  /* 0x4120000014177421 */ /* 0x020fc60000000000 */
[----:B------:R0:W-:Y:S04]  /*04e0*/  STG.E desc[UR4][R12.64], R27 ;  /* 0x0000001b0c007986 */ /* 0x0001e8000c101904 */
[----:B------:R0:W-:Y:S01]  /*04f0*/  STG.E desc[UR4][R14.64], R23 ;  /* 0x000000170e007986 */ /* 0x0001e2000c101904 */
[----:B------:R-:W-:Y:S05]  /*0500*/  @!P0 BRA `(.L_x_41) ;  /* 0xfffffffc00a48947 */ /* 0x000fea000383ffff */
[----:B------:R-:W-:Y:S05]  /*0510*/  EXIT ;  /* 0x000000000000794d */ /* 0x000fea0003800000 */
.L_x_42:
        /* <DEDUP_REMOVED lines=14> */
.L_x_56:


//--------------------- .nv.shared._Z15puzzle14_matmulPKfS0_Pfi --------------------------
	.section	.nv.shared._Z15puzzle14_matmulPKfS0_Pfi,"aw",@nobits
	.sectionflags	@""
	.align	16
.nv.shared._Z15puzzle14_matmulPKfS0_Pfi:
	.zero		9216


//--------------------- .nv.shared.reserved.0     --------------------------
	.section	.nv.shared.reserved.0,"aw",@nobits
	.weak		__nv_reservedSMEM_offset_0_alias
	.size		__nv_reservedSMEM_offset_0_alias, 0, 64
	.other		__nv_reservedSMEM_offset_0_alias,@"STO_CUDA_RESERVED_SHARED STV_DEFAULT"
__nv_reservedSMEM_offset_0_alias:
	.zero		0
	.zero		64


//--------------------- .nv.shared._Z17puzzle13_axis_sumPKfPfiii --------------------------
	.section	.nv.shared._Z17puzzle13_axis_sumPKfPfiii,"aw",@nobits
	.sectionflags	@""
	.align	16
.nv.shared._Z17puzzle13_axis_sumPKfPfiii:
	.zero		2048


//--------------------- .nv.shared._Z19puzzle12_prefix_sumPKfPfi --------------------------
	.section	.nv.shared._Z19puzzle12_prefix_sumPKfPfi,"aw",@nobits
	.sectionflags	@""
	.align	16
.nv.shared._Z19puzzle12_prefix_sumPKfPfi:
	.zero		2048


//--------------------- .nv.shared._Z15puzzle11_conv1dPKfS0_Pfii --------------------------
	.section	.nv.shared._Z15puzzle11_conv1dPKfS0_Pfii,"aw",@nobits
	.sectionflags	@""
	.align	16
	.zero		1024


//--------------------- .nv.shared._Z12puzzle10_dotPKfS0_Pdi --------------------------
	.section	.nv.shared._Z12puzzle10_dotPKfS0_Pdi,"aw",@nobits
	.sectionflags	@""
	.align	16
.nv.shared._Z12puzzle10_dotPKfS0_Pdi:
	.zero		3072


//--------------------- .nv.shared._Z13puzzle9_pool3PKfPfi --------------------------
	.section	.nv.shared._Z13puzzle9_pool3PKfPfi,"aw",@nobits
	.sectionflags	@""
	.align	16
	.zero		1024


//--------------------- .nv.shared._Z14puzzle8_sharedPKfPfi --------------------------
	.section	.nv.shared._Z14puzzle8_sharedPKfPfi,"aw",@nobits
	.sectionflags	@""
	.align	16
.nv.shared._Z14puzzle8_sharedPKfPfi:
	.zero		2048


//--------------------- .nv.shared._Z16puzzle7_blocks2dPKfPfii --------------------------
	.section	.nv.shared._Z16puzzle7_blocks2dPKfPfii,"aw",@nobits
	.sectionflags	@""
	.align	16
	.zero		1024


//--------------------- .nv.shared._Z14puzzle6_blocksPKfPfi --------------------------
	.section	.nv.shared._Z14puzzle6_blocksPKfPfi,"aw",@nobits
	.sectionflags	@""
	.align	16
	.zero		1024


//--------------------- .nv.shared._Z17puzzle5_broadcastPKfS0_Pfii --------------------------
	.section	.nv.shared._Z17puzzle5_broadcastPKfS0_Pfii,"aw",@nobits
	.sectionflags	@""
	.align	16
	.zero		1024


//--------------------- .nv.shared._Z13puzzle4_map2dPKfPfii --------------------------
	.section	.nv.shared._Z13puzzle4_map2dPKfPfii,"aw",@nobits
	.sectionflags	@""
	.align	16
	.zero		1024


//--------------------- .nv.shared._Z13puzzle3_guardPKfPfi --------------------------
	.section	.nv.shared._Z13puzzle3_guardPKfPfi,"aw",@nobits
	.sectionflags	@""
	.align	16
	.zero		1024


//--------------------- .nv.shared._Z11puzzle2_zipPKfS0_Pfi --------------------------
	.section	.nv.shared._Z11puzzle2_zipPKfS0_Pfi,"aw",@nobits
	.sectionflags	@""
	.align	16
	.zero		1024


//--------------------- .nv.shared._Z11puzzle1_mapPKfPfi --------------------------
	.section	.nv.shared._Z11puzzle1_mapPKfPfi,"aw",@nobits
	.sectionflags	@""
	.align	16
	.zero		1024


//--------------------- .nv.constant0._Z15puzzle14_matmulPKfS0_Pfi --------------------------
	.section	.nv.constant0._Z15puzzle14_matmulPKfS0_Pfi,"a",@progbits
	.sectionflags	@""
	.align	4
.nv.constant0._Z15puzzle14_matmulPKfS0_Pfi:
	.zero		924


//--------------------- .nv.constant0._Z17puzzle13_axis_sumPKfPfiii --------------------------
	.section	.nv.constant0._Z17puzzle13_axis_sumPKfPfiii,"a",@progbits
	.sectionflags	@""
	.align	4
.nv.constant0._Z17puzzle13_axis_sumPKfPfiii:
	.zero		924


//--------------------- .nv.constant0._Z19puzzle12_prefix_sumPKfPfi --------------------------
	.section	.nv.constant0._Z19puzzle12_prefix_sumPKfPfi,"a",@progbits
	.sectionflags	@""
	.align	4
.nv.constant0._Z19puzzle12_prefix_sumPKfPfi:
	.zero		916


//--------------------- .nv.constant0._Z15puzzle11_conv1dPKfS0_Pfii --------------------------
	.section	.nv.constant0._Z15puzzle11_conv1dPKfS0_Pfii,"a",@progbits
	.sectionflags	@""
	.align	4
.nv.constant0._Z15puzzle11_conv1dPKfS0_Pfii:
	.zero		928


//--------------------- .nv.constant0._Z12puzzle10_dotPKfS0_Pdi --------------------------
	.section	.nv.constant0._Z12puzzle10_dotPKfS0_Pdi,"a",@progbits
	.sectionflags	@""
	.align	4
.nv.constant0._Z12puzzle10_dotPKfS0_Pdi:
	.zero		924


//--------------------- .nv.constant0._Z13puzzle9_pool3PKfPfi --------------------------
	.section	.nv.constant0._Z13puzzle9_pool3PKfPfi,"a",@progbits
	.sectionflags	@""
	.align	4
.nv.constant0._Z13puzzle9_pool3PKfPfi:
	.zero		916


//--------------------- .nv.constant0._Z14puzzle8_sharedPKfPfi --------------------------
	.section	.nv.constant0._Z14puzzle8_sharedPKfPfi,"a",@progbits
	.sectionflags	@""
	.align	4
.nv.constant0._Z14puzzle8_sharedPKfPfi:
	.zero		916


//--------------------- .nv.constant0._Z16puzzle7_blocks2dPKfPfii --------------------------
	.section	.nv.constant0._Z16puzzle7_blocks2dPKfPfii,"a",@progbits
	.sectionflags	@""
	.align	4
.nv.constant0._Z16puzzle7_blocks2dPKfPfii:
	.zero		920


//--------------------- .nv.constant0._Z14puzzle6_blocksPKfPfi --------------------------
	.section	.nv.constant0._Z14puzzle6_blocksPKfPfi,"a",@progbits
	.sectionflags	@""
	.align	4
.nv.constant0._Z14puzzle6_blocksPKfPfi:
	.zero		916


//--------------------- .nv.constant0._Z17puzzle5_broadcastPKfS0_Pfii --------------------------
	.section	.nv.constant0._Z17puzzle5_broadcastPKfS0_Pfii,"a",@progbits
	.sectionflags	@""
	.align	4
.nv.constant0._Z17puzzle5_broadcastPKfS0_Pfii:
	.zero		928


//--------------------- .nv.constant0._Z13puzzle4_map2dPKfPfii --------------------------
	.section	.nv.constant0._Z13puzzle4_map2dPKfPfii,"a",@progbits
	.sectionflags	@""
	.align	4
.nv.constant0._Z13puzzle4_map2dPKfPfii:
	.zero		920


//--------------------- .nv.constant0._Z13puzzle3_guardPKfPfi --------------------------
	.section	.nv.constant0._Z13puzzle3_guardPKfPfi,"a",@progbits
	.sectionflags	@""
	.align	4
.nv.constant0._Z13puzzle3_guardPKfPfi:
	.zero		916


//--------------------- .nv.constant0._Z11puzzle2_zipPKfS0_Pfi --------------------------
	.section	.nv.constant0._Z11puzzle2_zipPKfS0_Pfi,"a",@progbits
	.sectionflags	@""
	.align	4
.nv.constant0._Z11puzzle2_zipPKfS0_Pfi:
	.zero		924


//--------------------- .nv.constant0._Z11puzzle1_mapPKfPfi --------------------------
	.section	.nv.constant0._Z11puzzle1_mapPKfPfi,"a",@progbits
	.sectionflags	@""
	.align	4
.nv.constant0._Z11puzzle1_mapPKfPfi:
	.zero		916


//--------------------- SYMBOLS --------------------------

	.type		.nv.reservedSmem.offset0,@object
	.size		.nv.reservedSmem.offset0,0x4
	.type		.nv.reservedSmem.cap,@object
	.size		.nv.reservedSmem.cap,0x4
